//
// Generated by NVIDIA NVVM Compiler
//
// Compiler Build ID: CL-36424714
// Cuda compilation tools, release 13.0, V13.0.88
// Based on NVVM 20.0.0
//

.version 9.0
.target sm_100
.address_size 64

	// .globl	_Z9hadd2_satPf7__half2S0_

.visible .entry _Z9hadd2_satPf7__half2S0_(
	.param .u64 .ptr .align 1 _Z9hadd2_satPf7__half2S0__param_0,
	.param .align 4 .b8 _Z9hadd2_satPf7__half2S0__param_1[4],
	.param .align 4 .b8 _Z9hadd2_satPf7__half2S0__param_2[4]
)
{
	.reg .b32 	%r<6>;
	.reg .b32 	%f<3>;
	.reg .b64 	%rd<3>;

	ld.param.u64 	%rd1, [_Z9hadd2_satPf7__half2S0__param_0];
	cvta.to.global.u64 	%rd2, %rd1;
	ld.param.u32 	%r2, [_Z9hadd2_satPf7__half2S0__param_1];
	ld.param.u32 	%r3, [_Z9hadd2_satPf7__half2S0__param_2];
	// begin inline asm
	{add.sat.f16x2 %r1,%r2,%r3;
}
	// end inline asm
	// begin inline asm
	{.reg .f16 low,high;
  mov.b32 {low,high},%r1;
  cvt.f32.f16 %f1, low;}

	// end inline asm
	st.global.f32 	[%rd2], %f1;
	// begin inline asm
	{.reg .f16 low,high;
  mov.b32 {low,high},%r1;
  cvt.f32.f16 %f2, high;}

	// end inline asm
	st.global.f32 	[%rd2+4], %f2;
	ret;

}
	// .globl	_Z9hfma2_satPf7__half2S0_S0_
.visible .entry _Z9hfma2_satPf7__half2S0_S0_(
	.param .u64 .ptr .align 1 _Z9hfma2_satPf7__half2S0_S0__param_0,
	.param .align 4 .b8 _Z9hfma2_satPf7__half2S0_S0__param_1[4],
	.param .align 4 .b8 _Z9hfma2_satPf7__half2S0_S0__param_2[4],
	.param .align 4 .b8 _Z9hfma2_satPf7__half2S0_S0__param_3[4]
)
{
	.reg .b32 	%r<7>;
	.reg .b32 	%f<3>;
	.reg .b64 	%rd<3>;

	ld.param.u64 	%rd1, [_Z9hfma2_satPf7__half2S0_S0__param_0];
	cvta.to.global.u64 	%rd2, %rd1;
	ld.param.u32 	%r2, [_Z9hfma2_satPf7__half2S0_S0__param_1];
	ld.param.u32 	%r3, [_Z9hfma2_satPf7__half2S0_S0__param_2];
	ld.param.u32 	%r4, [_Z9hfma2_satPf7__half2S0_S0__param_3];
	// begin inline asm
	{fma.rn.sat.f16x2 %r1,%r2,%r3,%r4;
}
	// end inline asm
	// begin inline asm
	{.reg .f16 low,high;
  mov.b32 {low,high},%r1;
  cvt.f32.f16 %f1, low;}

	// end inline asm
	st.global.f32 	[%rd2], %f1;
	// begin inline asm
	{.reg .f16 low,high;
  mov.b32 {low,high},%r1;
  cvt.f32.f16 %f2, high;}

	// end inline asm
	st.global.f32 	[%rd2+4], %f2;
	ret;

}
	// .globl	_Z9hmul2_satPf7__half2S0_
.visible .entry _Z9hmul2_satPf7__half2S0_(
	.param .u64 .ptr .align 1 _Z9hmul2_satPf7__half2S0__param_0,
	.param .align 4 .b8 _Z9hmul2_satPf7__half2S0__param_1[4],
	.param .align 4 .b8 _Z9hmul2_satPf7__half2S0__param_2[4]
)
{
	.reg .b32 	%r<6>;
	.reg .b32 	%f<3>;
	.reg .b64 	%rd<3>;

	ld.param.u64 	%rd1, [_Z9hmul2_satPf7__half2S0__param_0];
	cvta.to.global.u64 	%rd2, %rd1;
	ld.param.u32 	%r2, [_Z9hmul2_satPf7__half2S0__param_1];
	ld.param.u32 	%r3, [_Z9hmul2_satPf7__half2S0__param_2];
	// begin inline asm
	{mul.sat.f16x2 %r1,%r2,%r3;
}
	// end inline asm
	// begin inline asm
	{.reg .f16 low,high;
  mov.b32 {low,high},%r1;
  cvt.f32.f16 %f1, low;}

	// end inline asm
	st.global.f32 	[%rd2], %f1;
	// begin inline asm
	{.reg .f16 low,high;
  mov.b32 {low,high},%r1;
  cvt.f32.f16 %f2, high;}

	// end inline asm
	st.global.f32 	[%rd2+4], %f2;
	ret;

}
	// .globl	_Z9hsub2_satPf7__half2S0_
.visible .entry _Z9hsub2_satPf7__half2S0_(
	.param .u64 .ptr .align 1 _Z9hsub2_satPf7__half2S0__param_0,
	.param .align 4 .b8 _Z9hsub2_satPf7__half2S0__param_1[4],
	.param .align 4 .b8 _Z9hsub2_satPf7__half2S0__param_2[4]
)
{
	.reg .b32 	%r<6>;
	.reg .b32 	%f<3>;
	.reg .b64 	%rd<3>;

	ld.param.u64 	%rd1, [_Z9hsub2_satPf7__half2S0__param_0];
	cvta.to.global.u64 	%rd2, %rd1;
	ld.param.u32 	%r2, [_Z9hsub2_satPf7__half2S0__param_1];
	ld.param.u32 	%r3, [_Z9hsub2_satPf7__half2S0__param_2];
	// begin inline asm
	{sub.sat.f16x2 %r1,%r2,%r3;
}
	// end inline asm
	// begin inline asm
	{.reg .f16 low,high;
  mov.b32 {low,high},%r1;
  cvt.f32.f16 %f1, low;}

	// end inline asm
	st.global.f32 	[%rd2], %f1;
	// begin inline asm
	{.reg .f16 low,high;
  mov.b32 {low,high},%r1;
  cvt.f32.f16 %f2, high;}

	// end inline asm
	st.global.f32 	[%rd2+4], %f2;
	ret;

}
	// .globl	_Z5hbeq2Pb7__half2S0_
.visible .entry _Z5hbeq2Pb7__half2S0_(
	.param .u64 .ptr .align 1 _Z5hbeq2Pb7__half2S0__param_0,
	.param .align 4 .b8 _Z5hbeq2Pb7__half2S0__param_1[4],
	.param .align 4 .b8 _Z5hbeq2Pb7__half2S0__param_2[4]
)
{
	.reg .pred 	%p<2>;
	.reg .b16 	%rs<2>;
	.reg .b32 	%r<4>;
	.reg .b64 	%rd<3>;

	ld.param.u64 	%rd1, [_Z5hbeq2Pb7__half2S0__param_0];
	cvta.to.global.u64 	%rd2, %rd1;
	ld.param.u32 	%r2, [_Z5hbeq2Pb7__half2S0__param_1];
	ld.param.u32 	%r3, [_Z5hbeq2Pb7__half2S0__param_2];
	// begin inline asm
	{ set.eq.u32.f16x2 %r1,%r2,%r3;
}
	// end inline asm
	setp.eq.s32 	%p1, %r1, -1;
	selp.u16 	%rs1, 1, 0, %p1;
	st.global.u8 	[%rd2], %rs1;
	ret;

}
	// .globl	_Z6hbequ2Pb7__half2S0_
.visible .entry _Z6hbequ2Pb7__half2S0_(
	.param .u64 .ptr .align 1 _Z6hbequ2Pb7__half2S0__param_0,
	.param .align 4 .b8 _Z6hbequ2Pb7__half2S0__param_1[4],
	.param .align 4 .b8 _Z6hbequ2Pb7__half2S0__param_2[4]
)
{
	.reg .pred 	%p<2>;
	.reg .b16 	%rs<2>;
	.reg .b32 	%r<4>;
	.reg .b64 	%rd<3>;

	ld.param.u64 	%rd1, [_Z6hbequ2Pb7__half2S0__param_0];
	cvta.to.global.u64 	%rd2, %rd1;
	ld.param.u32 	%r2, [_Z6hbequ2Pb7__half2S0__param_1];
	ld.param.u32 	%r3, [_Z6hbequ2Pb7__half2S0__param_2];
	// begin inline asm
	{ set.equ.u32.f16x2 %r1,%r2,%r3;
}
	// end inline asm
	setp.eq.s32 	%p1, %r1, -1;
	selp.u16 	%rs1, 1, 0, %p1;
	st.global.u8 	[%rd2], %rs1;
	ret;

}
	// .globl	_Z5hbge2Pb7__half2S0_
.visible .entry _Z5hbge2Pb7__half2S0_(
	.param .u64 .ptr .align 1 _Z5hbge2Pb7__half2S0__param_0,
	.param .align 4 .b8 _Z5hbge2Pb7__half2S0__param_1[4],
	.param .align 4 .b8 _Z5hbge2Pb7__half2S0__param_2[4]
)
{
	.reg .pred 	%p<2>;
	.reg .b16 	%rs<2>;
	.reg .b32 	%r<4>;
	.reg .b64 	%rd<3>;

	ld.param.u64 	%rd1, [_Z5hbge2Pb7__half2S0__param_0];
	cvta.to.global.u64 	%rd2, %rd1;
	ld.param.u32 	%r2, [_Z5hbge2Pb7__half2S0__param_1];
	ld.param.u32 	%r3, [_Z5hbge2Pb7__half2S0__param_2];
	// begin inline asm
	{ set.ge.u32.f16x2 %r1,%r2,%r3;
}
	// end inline asm
	setp.eq.s32 	%p1, %r1, -1;
	selp.u16 	%rs1, 1, 0, %p1;
	st.global.u8 	[%rd2], %rs1;
	ret;

}
	// .globl	_Z6hbgeu2Pb7__half2S0_
.visible .entry _Z6hbgeu2Pb7__half2S0_(
	.param .u64 .ptr .align 1 _Z6hbgeu2Pb7__half2S0__param_0,
	.param .align 4 .b8 _Z6hbgeu2Pb7__half2S0__param_1[4],
	.param .align 4 .b8 _Z6hbgeu2Pb7__half2S0__param_2[4]
)
{
	.reg .pred 	%p<2>;
	.reg .b16 	%rs<2>;
	.reg .b32 	%r<4>;
	.reg .b64 	%rd<3>;

	ld.param.u64 	%rd1, [_Z6hbgeu2Pb7__half2S0__param_0];
	cvta.to.global.u64 	%rd2, %rd1;
	ld.param.u32 	%r2, [_Z6hbgeu2Pb7__half2S0__param_1];
	ld.param.u32 	%r3, [_Z6hbgeu2Pb7__half2S0__param_2];
	// begin inline asm
	{ set.geu.u32.f16x2 %r1,%r2,%r3;
}
	// end inline asm
	setp.eq.s32 	%p1, %r1, -1;
	selp.u16 	%rs1, 1, 0, %p1;
	st.global.u8 	[%rd2], %rs1;
	ret;

}
	// .globl	_Z5hbgt2Pb7__half2S0_
.visible .entry _Z5hbgt2Pb7__half2S0_(
	.param .u64 .ptr .align 1 _Z5hbgt2Pb7__half2S0__param_0,
	.param .align 4 .b8 _Z5hbgt2Pb7__half2S0__param_1[4],
	.param .align 4 .b8 _Z5hbgt2Pb7__half2S0__param_2[4]
)
{
	.reg .pred 	%p<2>;
	.reg .b16 	%rs<2>;
	.reg .b32 	%r<4>;
	.reg .b64 	%rd<3>;

	ld.param.u64 	%rd1, [_Z5hbgt2Pb7__half2S0__param_0];
	cvta.to.global.u64 	%rd2, %rd1;
	ld.param.u32 	%r2, [_Z5hbgt2Pb7__half2S0__param_1];
	ld.param.u32 	%r3, [_Z5hbgt2Pb7__half2S0__param_2];
	// begin inline asm
	{ set.gt.u32.f16x2 %r1,%r2,%r3;
}
	// end inline asm
	setp.eq.s32 	%p1, %r1, -1;
	selp.u16 	%rs1, 1, 0, %p1;
	st.global.u8 	[%rd2], %rs1;
	ret;

}
	// .globl	_Z6hbgtu2Pb7__half2S0_
.visible .entry _Z6hbgtu2Pb7__half2S0_(
	.param .u64 .ptr .align 1 _Z6hbgtu2Pb7__half2S0__param_0,
	.param .align 4 .b8 _Z6hbgtu2Pb7__half2S0__param_1[4],
	.param .align 4 .b8 _Z6hbgtu2Pb7__half2S0__param_2[4]
)
{
	.reg .pred 	%p<2>;
	.reg .b16 	%rs<2>;
	.reg .b32 	%r<4>;
	.reg .b64 	%rd<3>;

	ld.param.u64 	%rd1, [_Z6hbgtu2Pb7__half2S0__param_0];
	cvta.to.global.u64 	%rd2, %rd1;
	ld.param.u32 	%r2, [_Z6hbgtu2Pb7__half2S0__param_1];
	ld.param.u32 	%r3, [_Z6hbgtu2Pb7__half2S0__param_2];
	// begin inline asm
	{ set.gtu.u32.f16x2 %r1,%r2,%r3;
}
	// end inline asm
	setp.eq.s32 	%p1, %r1, -1;
	selp.u16 	%rs1, 1, 0, %p1;
	st.global.u8 	[%rd2], %rs1;
	ret;

}
	// .globl	_Z5hble2Pb7__half2S0_
.visible .entry _Z5hble2Pb7__half2S0_(
	.param .u64 .ptr .align 1 _Z5hble2Pb7__half2S0__param_0,
	.param .align 4 .b8 _Z5hble2Pb7__half2S0__param_1[4],
	.param .align 4 .b8 _Z5hble2Pb7__half2S0__param_2[4]
)
{
	.reg .pred 	%p<2>;
	.reg .b16 	%rs<2>;
	.reg .b32 	%r<4>;
	.reg .b64 	%rd<3>;

	ld.param.u64 	%rd1, [_Z5hble2Pb7__half2S0__param_0];
	cvta.to.global.u64 	%rd2, %rd1;
	ld.param.u32 	%r2, [_Z5hble2Pb7__half2S0__param_1];
	ld.param.u32 	%r3, [_Z5hble2Pb7__half2S0__param_2];
	// begin inline asm
	{ set.le.u32.f16x2 %r1,%r2,%r3;
}
	// end inline asm
	setp.eq.s32 	%p1, %r1, -1;
	selp.u16 	%rs1, 1, 0, %p1;
	st.global.u8 	[%rd2], %rs1;
	ret;

}
	// .globl	_Z6hbleu2Pb7__half2S0_
.visible .entry _Z6hbleu2Pb7__half2S0_(
	.param .u64 .ptr .align 1 _Z6hbleu2Pb7__half2S0__param_0,
	.param .align 4 .b8 _Z6hbleu2Pb7__half2S0__param_1[4],
	.param .align 4 .b8 _Z6hbleu2Pb7__half2S0__param_2[4]
)
{
	.reg .pred 	%p<2>;
	.reg .b16 	%rs<2>;
	.reg .b32 	%r<4>;
	.reg .b64 	%rd<3>;

	ld.param.u64 	%rd1, [_Z6hbleu2Pb7__half2S0__param_0];
	cvta.to.global.u64 	%rd2, %rd1;
	ld.param.u32 	%r2, [_Z6hbleu2Pb7__half2S0__param_1];
	ld.param.u32 	%r3, [_Z6hbleu2Pb7__half2S0__param_2];
	// begin inline asm
	{ set.leu.u32.f16x2 %r1,%r2,%r3;
}
	// end inline asm
	setp.eq.s32 	%p1, %r1, -1;
	selp.u16 	%rs1, 1, 0, %p1;
	st.global.u8 	[%rd2], %rs1;
	ret;

}
	// .globl	_Z5hblt2Pb7__half2S0_
.visible .entry _Z5hblt2Pb7__half2S0_(
	.param .u64 .ptr .align 1 _Z5hblt2Pb7__half2S0__param_0,
	.param .align 4 .b8 _Z5hblt2Pb7__half2S0__param_1[4],
	.param .align 4 .b8 _Z5hblt2Pb7__half2S0__param_2[4]
)
{
	.reg .pred 	%p<2>;
	.reg .b16 	%rs<2>;
	.reg .b32 	%r<4>;
	.reg .b64 	%rd<3>;

	ld.param.u64 	%rd1, [_Z5hblt2Pb7__half2S0__param_0];
	cvta.to.global.u64 	%rd2, %rd1;
	ld.param.u32 	%r2, [_Z5hblt2Pb7__half2S0__param_1];
	ld.param.u32 	%r3, [_Z5hblt2Pb7__half2S0__param_2];
	// begin inline asm
	{ set.lt.u32.f16x2 %r1,%r2,%r3;
}
	// end inline asm
	setp.eq.s32 	%p1, %r1, -1;
	selp.u16 	%rs1, 1, 0, %p1;
	st.global.u8 	[%rd2], %rs1;
	ret;

}
	// .globl	_Z6hbltu2Pb7__half2S0_
.visible .entry _Z6hbltu2Pb7__half2S0_(
	.param .u64 .ptr .align 1 _Z6hbltu2Pb7__half2S0__param_0,
	.param .align 4 .b8 _Z6hbltu2Pb7__half2S0__param_1[4],
	.param .align 4 .b8 _Z6hbltu2Pb7__half2S0__param_2[4]
)
{
	.reg .pred 	%p<2>;
	.reg .b16 	%rs<2>;
	.reg .b32 	%r<4>;
	.reg .b64 	%rd<3>;

	ld.param.u64 	%rd1, [_Z6hbltu2Pb7__half2S0__param_0];
	cvta.to.global.u64 	%rd2, %rd1;
	ld.param.u32 	%r2, [_Z6hbltu2Pb7__half2S0__param_1];
	ld.param.u32 	%r3, [_Z6hbltu2Pb7__half2S0__param_2];
	// begin inline asm
	{ set.ltu.u32.f16x2 %r1,%r2,%r3;
}
	// end inline asm
	setp.eq.s32 	%p1, %r1, -1;
	selp.u16 	%rs1, 1, 0, %p1;
	st.global.u8 	[%rd2], %rs1;
	ret;

}
	// .globl	_Z5hbne2Pb7__half2S0_
.visible .entry _Z5hbne2Pb7__half2S0_(
	.param .u64 .ptr .align 1 _Z5hbne2Pb7__half2S0__param_0,
	.param .align 4 .b8 _Z5hbne2Pb7__half2S0__param_1[4],
	.param .align 4 .b8 _Z5hbne2Pb7__half2S0__param_2[4]
)
{
	.reg .pred 	%p<2>;
	.reg .b16 	%rs<2>;
	.reg .b32 	%r<4>;
	.reg .b64 	%rd<3>;

	ld.param.u64 	%rd1, [_Z5hbne2Pb7__half2S0__param_0];
	cvta.to.global.u64 	%rd2, %rd1;
	ld.param.u32 	%r2, [_Z5hbne2Pb7__half2S0__param_1];
	ld.param.u32 	%r3, [_Z5hbne2Pb7__half2S0__param_2];
	// begin inline asm
	{ set.ne.u32.f16x2 %r1,%r2,%r3;
}
	// end inline asm
	setp.eq.s32 	%p1, %r1, -1;
	selp.u16 	%rs1, 1, 0, %p1;
	st.global.u8 	[%rd2], %rs1;
	ret;

}
	// .globl	_Z6hbneu2Pb7__half2S0_
.visible .entry _Z6hbneu2Pb7__half2S0_(
	.param .u64 .ptr .align 1 _Z6hbneu2Pb7__half2S0__param_0,
	.param .align 4 .b8 _Z6hbneu2Pb7__half2S0__param_1[4],
	.param .align 4 .b8 _Z6hbneu2Pb7__half2S0__param_2[4]
)
{
	.reg .pred 	%p<2>;
	.reg .b16 	%rs<2>;
	.reg .b32 	%r<4>;
	.reg .b64 	%rd<3>;

	ld.param.u64 	%rd1, [_Z6hbneu2Pb7__half2S0__param_0];
	cvta.to.global.u64 	%rd2, %rd1;
	ld.param.u32 	%r2, [_Z6hbneu2Pb7__half2S0__param_1];
	ld.param.u32 	%r3, [_Z6hbneu2Pb7__half2S0__param_2];
	// begin inline asm
	{ set.neu.u32.f16x2 %r1,%r2,%r3;
}
	// end inline asm
	setp.eq.s32 	%p1, %r1, -1;
	selp.u16 	%rs1, 1, 0, %p1;
	st.global.u8 	[%rd2], %rs1;
	ret;

}
	// .globl	_Z4heq2Pf7__half2S0_
.visible .entry _Z4heq2Pf7__half2S0_(
	.param .u64 .ptr .align 1 _Z4heq2Pf7__half2S0__param_0,
	.param .align 4 .b8 _Z4heq2Pf7__half2S0__param_1[4],
	.param .align 4 .b8 _Z4heq2Pf7__half2S0__param_2[4]
)
{
	.reg .b32 	%r<6>;
	.reg .b32 	%f<3>;
	.reg .b64 	%rd<3>;

	ld.param.u64 	%rd1, [_Z4heq2Pf7__half2S0__param_0];
	cvta.to.global.u64 	%rd2, %rd1;
	ld.param.u32 	%r2, [_Z4heq2Pf7__half2S0__param_1];
	ld.param.u32 	%r3, [_Z4heq2Pf7__half2S0__param_2];
	// begin inline asm
	{ set.eq.f16x2.f16x2 %r1,%r2,%r3;
}
	// end inline asm
	// begin inline asm
	{.reg .f16 low,high;
  mov.b32 {low,high},%r1;
  cvt.f32.f16 %f1, low;}

	// end inline asm
	st.global.f32 	[%rd2], %f1;
	// begin inline asm
	{.reg .f16 low,high;
  mov.b32 {low,high},%r1;
  cvt.f32.f16 %f2, high;}

	// end inline asm
	st.global.f32 	[%rd2+4], %f2;
	ret;

}
	// .globl	_Z5hequ2Pf7__half2S0_
.visible .entry _Z5hequ2Pf7__half2S0_(
	.param .u64 .ptr .align 1 _Z5hequ2Pf7__half2S0__param_0,
	.param .align 4 .b8 _Z5hequ2Pf7__half2S0__param_1[4],
	.param .align 4 .b8 _Z5hequ2Pf7__half2S0__param_2[4]
)
{
	.reg .b32 	%r<6>;
	.reg .b32 	%f<3>;
	.reg .b64 	%rd<3>;

	ld.param.u64 	%rd1, [_Z5hequ2Pf7__half2S0__param_0];
	cvta.to.global.u64 	%rd2, %rd1;
	ld.param.u32 	%r2, [_Z5hequ2Pf7__half2S0__param_1];
	ld.param.u32 	%r3, [_Z5hequ2Pf7__half2S0__param_2];
	// begin inline asm
	{ set.equ.f16x2.f16x2 %r1,%r2,%r3;
}
	// end inline asm
	// begin inline asm
	{.reg .f16 low,high;
  mov.b32 {low,high},%r1;
  cvt.f32.f16 %f1, low;}

	// end inline asm
	st.global.f32 	[%rd2], %f1;
	// begin inline asm
	{.reg .f16 low,high;
  mov.b32 {low,high},%r1;
  cvt.f32.f16 %f2, high;}

	// end inline asm
	st.global.f32 	[%rd2+4], %f2;
	ret;

}
	// .globl	_Z4hge2Pf7__half2S0_
.visible .entry _Z4hge2Pf7__half2S0_(
	.param .u64 .ptr .align 1 _Z4hge2Pf7__half2S0__param_0,
	.param .align 4 .b8 _Z4hge2Pf7__half2S0__param_1[4],
	.param .align 4 .b8 _Z4hge2Pf7__half2S0__param_2[4]
)
{
	.reg .b32 	%r<6>;
	.reg .b32 	%f<3>;
	.reg .b64 	%rd<3>;

	ld.param.u64 	%rd1, [_Z4hge2Pf7__half2S0__param_0];
	cvta.to.global.u64 	%rd2, %rd1;
	ld.param.u32 	%r2, [_Z4hge2Pf7__half2S0__param_1];
	ld.param.u32 	%r3, [_Z4hge2Pf7__half2S0__param_2];
	// begin inline asm
	{ set.ge.f16x2.f16x2 %r1,%r2,%r3;
}
	// end inline asm
	// begin inline asm
	{.reg .f16 low,high;
  mov.b32 {low,high},%r1;
  cvt.f32.f16 %f1, low;}

	// end inline asm
	st.global.f32 	[%rd2], %f1;
	// begin inline asm
	{.reg .f16 low,high;
  mov.b32 {low,high},%r1;
  cvt.f32.f16 %f2, high;}

	// end inline asm
	st.global.f32 	[%rd2+4], %f2;
	ret;

}
	// .globl	_Z5hgeu2Pf7__half2S0_
.visible .entry _Z5hgeu2Pf7__half2S0_(
	.param .u64 .ptr .align 1 _Z5hgeu2Pf7__half2S0__param_0,
	.param .align 4 .b8 _Z5hgeu2Pf7__half2S0__param_1[4],
	.param .align 4 .b8 _Z5hgeu2Pf7__half2S0__param_2[4]
)
{
	.reg .b32 	%r<6>;
	.reg .b32 	%f<3>;
	.reg .b64 	%rd<3>;

	ld.param.u64 	%rd1, [_Z5hgeu2Pf7__half2S0__param_0];
	cvta.to.global.u64 	%rd2, %rd1;
	ld.param.u32 	%r2, [_Z5hgeu2Pf7__half2S0__param_1];
	ld.param.u32 	%r3, [_Z5hgeu2Pf7__half2S0__param_2];
	// begin inline asm
	{ set.geu.f16x2.f16x2 %r1,%r2,%r3;
}
	// end inline asm
	// begin inline asm
	{.reg .f16 low,high;
  mov.b32 {low,high},%r1;
  cvt.f32.f16 %f1, low;}

	// end inline asm
	st.global.f32 	[%rd2], %f1;
	// begin inline asm
	{.reg .f16 low,high;
  mov.b32 {low,high},%r1;
  cvt.f32.f16 %f2, high;}

	// end inline asm
	st.global.f32 	[%rd2+4], %f2;
	ret;

}
	// .globl	_Z4hgt2Pf7__half2S0_
.visible .entry _Z4hgt2Pf7__half2S0_(
	.param .u64 .ptr .align 1 _Z4hgt2Pf7__half2S0__param_0,
	.param .align 4 .b8 _Z4hgt2Pf7__half2S0__param_1[4],
	.param .align 4 .b8 _Z4hgt2Pf7__half2S0__param_2[4]
)
{
	.reg .b32 	%r<6>;
	.reg .b32 	%f<3>;
	.reg .b64 	%rd<3>;

	ld.param.u64 	%rd1, [_Z4hgt2Pf7__half2S0__param_0];
	cvta.to.global.u64 	%rd2, %rd1;
	ld.param.u32 	%r2, [_Z4hgt2Pf7__half2S0__param_1];
	ld.param.u32 	%r3, [_Z4hgt2Pf7__half2S0__param_2];
	// begin inline asm
	{ set.gt.f16x2.f16x2 %r1,%r2,%r3;
}
	// end inline asm
	// begin inline asm
	{.reg .f16 low,high;
  mov.b32 {low,high},%r1;
  cvt.f32.f16 %f1, low;}

	// end inline asm
	st.global.f32 	[%rd2], %f1;
	// begin inline asm
	{.reg .f16 low,high;
  mov.b32 {low,high},%r1;
  cvt.f32.f16 %f2, high;}

	// end inline asm
	st.global.f32 	[%rd2+4], %f2;
	ret;

}
	// .globl	_Z5hgtu2Pf7__half2S0_
.visible .entry _Z5hgtu2Pf7__half2S0_(
	.param .u64 .ptr .align 1 _Z5hgtu2Pf7__half2S0__param_0,
	.param .align 4 .b8 _Z5hgtu2Pf7__half2S0__param_1[4],
	.param .align 4 .b8 _Z5hgtu2Pf7__half2S0__param_2[4]
)
{
	.reg .b32 	%r<6>;
	.reg .b32 	%f<3>;
	.reg .b64 	%rd<3>;

	ld.param.u64 	%rd1, [_Z5hgtu2Pf7__half2S0__param_0];
	cvta.to.global.u64 	%rd2, %rd1;
	ld.param.u32 	%r2, [_Z5hgtu2Pf7__half2S0__param_1];
	ld.param.u32 	%r3, [_Z5hgtu2Pf7__half2S0__param_2];
	// begin inline asm
	{ set.gtu.f16x2.f16x2 %r1,%r2,%r3;
}
	// end inline asm
	// begin inline asm
	{.reg .f16 low,high;
  mov.b32 {low,high},%r1;
  cvt.f32.f16 %f1, low;}

	// end inline asm
	st.global.f32 	[%rd2], %f1;
	// begin inline asm
	{.reg .f16 low,high;
  mov.b32 {low,high},%r1;
  cvt.f32.f16 %f2, high;}

	// end inline asm
	st.global.f32 	[%rd2+4], %f2;
	ret;

}
	// .globl	_Z7hisnan2Pf7__half2
.visible .entry _Z7hisnan2Pf7__half2(
	.param .u64 .ptr .align 1 _Z7hisnan2Pf7__half2_param_0,
	.param .align 4 .b8 _Z7hisnan2Pf7__half2_param_1[4]
)
{
	.reg .b32 	%r<6>;
	.reg .b32 	%f<3>;
	.reg .b64 	%rd<3>;

	ld.param.u64 	%rd1, [_Z7hisnan2Pf7__half2_param_0];
	cvta.to.global.u64 	%rd2, %rd1;
	ld.param.u32 	%r3, [_Z7hisnan2Pf7__half2_param_1];
	// begin inline asm
	{set.nan.f16x2.f16x2 %r1,%r3,%r3;
}
	// end inline asm
	// begin inline asm
	{.reg .f16 low,high;
  mov.b32 {low,high},%r1;
  cvt.f32.f16 %f1, low;}

	// end inline asm
	st.global.f32 	[%rd2], %f1;
	// begin inline asm
	{.reg .f16 low,high;
  mov.b32 {low,high},%r1;
  cvt.f32.f16 %f2, high;}

	// end inline asm
	st.global.f32 	[%rd2+4], %f2;
	ret;

}
	// .globl	_Z4hle2Pf7__half2S0_
.visible .entry _Z4hle2Pf7__half2S0_(
	.param .u64 .ptr .align 1 _Z4hle2Pf7__half2S0__param_0,
	.param .align 4 .b8 _Z4hle2Pf7__half2S0__param_1[4],
	.param .align 4 .b8 _Z4hle2Pf7__half2S0__param_2[4]
)
{
	.reg .b32 	%r<6>;
	.reg .b32 	%f<3>;
	.reg .b64 	%rd<3>;

	ld.param.u64 	%rd1, [_Z4hle2Pf7__half2S0__param_0];
	cvta.to.global.u64 	%rd2, %rd1;
	ld.param.u32 	%r2, [_Z4hle2Pf7__half2S0__param_1];
	ld.param.u32 	%r3, [_Z4hle2Pf7__half2S0__param_2];
	// begin inline asm
	{ set.le.f16x2.f16x2 %r1,%r2,%r3;
}
	// end inline asm
	// begin inline asm
	{.reg .f16 low,high;
  mov.b32 {low,high},%r1;
  cvt.f32.f16 %f1, low;}

	// end inline asm
	st.global.f32 	[%rd2], %f1;
	// begin inline asm
	{.reg .f16 low,high;
  mov.b32 {low,high},%r1;
  cvt.f32.f16 %f2, high;}

	// end inline asm
	st.global.f32 	[%rd2+4], %f2;
	ret;

}
	// .globl	_Z5hleu2Pf7__half2S0_
.visible .entry _Z5hleu2Pf7__half2S0_(
	.param .u64 .ptr .align 1 _Z5hleu2Pf7__half2S0__param_0,
	.param .align 4 .b8 _Z5hleu2Pf7__half2S0__param_1[4],
	.param .align 4 .b8 _Z5hleu2Pf7__half2S0__param_2[4]
)
{
	.reg .b32 	%r<6>;
	.reg .b32 	%f<3>;
	.reg .b64 	%rd<3>;

	ld.param.u64 	%rd1, [_Z5hleu2Pf7__half2S0__param_0];
	cvta.to.global.u64 	%rd2, %rd1;
	ld.param.u32 	%r2, [_Z5hleu2Pf7__half2S0__param_1];
	ld.param.u32 	%r3, [_Z5hleu2Pf7__half2S0__param_2];
	// begin inline asm
	{ set.leu.f16x2.f16x2 %r1,%r2,%r3;
}
	// end inline asm
	// begin inline asm
	{.reg .f16 low,high;
  mov.b32 {low,high},%r1;
  cvt.f32.f16 %f1, low;}

	// end inline asm
	st.global.f32 	[%rd2], %f1;
	// begin inline asm
	{.reg .f16 low,high;
  mov.b32 {low,high},%r1;
  cvt.f32.f16 %f2, high;}

	// end inline asm
	st.global.f32 	[%rd2+4], %f2;
	ret;

}
	// .globl	_Z4hlt2Pf7__half2S0_
.visible .entry _Z4hlt2Pf7__half2S0_(
	.param .u64 .ptr .align 1 _Z4hlt2Pf7__half2S0__param_0,
	.param .align 4 .b8 _Z4hlt2Pf7__half2S0__param_1[4],
	.param .align 4 .b8 _Z4hlt2Pf7__half2S0__param_2[4]
)
{
	.reg .b32 	%r<6>;
	.reg .b32 	%f<3>;
	.reg .b64 	%rd<3>;

	ld.param.u64 	%rd1, [_Z4hlt2Pf7__half2S0__param_0];
	cvta.to.global.u64 	%rd2, %rd1;
	ld.param.u32 	%r2, [_Z4hlt2Pf7__half2S0__param_1];
	ld.param.u32 	%r3, [_Z4hlt2Pf7__half2S0__param_2];
	// begin inline asm
	{ set.lt.f16x2.f16x2 %r1,%r2,%r3;
}
	// end inline asm
	// begin inline asm
	{.reg .f16 low,high;
  mov.b32 {low,high},%r1;
  cvt.f32.f16 %f1, low;}

	// end inline asm
	st.global.f32 	[%rd2], %f1;
	// begin inline asm
	{.reg .f16 low,high;
  mov.b32 {low,high},%r1;
  cvt.f32.f16 %f2, high;}

	// end inline asm
	st.global.f32 	[%rd2+4], %f2;
	ret;

}
	// .globl	_Z5hltu2Pf7__half2S0_
.visible .entry _Z5hltu2Pf7__half2S0_(
	.param .u64 .ptr .align 1 _Z5hltu2Pf7__half2S0__param_0,
	.param .align 4 .b8 _Z5hltu2Pf7__half2S0__param_1[4],
	.param .align 4 .b8 _Z5hltu2Pf7__half2S0__param_2[4]
)
{
	.reg .b32 	%r<6>;
	.reg .b32 	%f<3>;
	.reg .b64 	%rd<3>;

	ld.param.u64 	%rd1, [_Z5hltu2Pf7__half2S0__param_0];
	cvta.to.global.u64 	%rd2, %rd1;
	ld.param.u32 	%r2, [_Z5hltu2Pf7__half2S0__param_1];
	ld.param.u32 	%r3, [_Z5hltu2Pf7__half2S0__param_2];
	// begin inline asm
	{ set.ltu.f16x2.f16x2 %r1,%r2,%r3;
}
	// end inline asm
	// begin inline asm
	{.reg .f16 low,high;
  mov.b32 {low,high},%r1;
  cvt.f32.f16 %f1, low;}

	// end inline asm
	st.global.f32 	[%rd2], %f1;
	// begin inline asm
	{.reg .f16 low,high;
  mov.b32 {low,high},%r1;
  cvt.f32.f16 %f2, high;}

	// end inline asm
	st.global.f32 	[%rd2+4], %f2;
	ret;

}
	// .globl	_Z4hne2Pf7__half2S0_
.visible .entry _Z4hne2Pf7__half2S0_(
	.param .u64 .ptr .align 1 _Z4hne2Pf7__half2S0__param_0,
	.param .align 4 .b8 _Z4hne2Pf7__half2S0__param_1[4],
	.param .align 4 .b8 _Z4hne2Pf7__half2S0__param_2[4]
)
{
	.reg .b32 	%r<6>;
	.reg .b32 	%f<3>;
	.reg .b64 	%rd<3>;

	ld.param.u64 	%rd1, [_Z4hne2Pf7__half2S0__param_0];
	cvta.to.global.u64 	%rd2, %rd1;
	ld.param.u32 	%r2, [_Z4hne2Pf7__half2S0__param_1];
	ld.param.u32 	%r3, [_Z4hne2Pf7__half2S0__param_2];
	// begin inline asm
	{ set.ne.f16x2.f16x2 %r1,%r2,%r3;
}
	// end inline asm
	// begin inline asm
	{.reg .f16 low,high;
  mov.b32 {low,high},%r1;
  cvt.f32.f16 %f1, low;}

	// end inline asm
	st.global.f32 	[%rd2], %f1;
	// begin inline asm
	{.reg .f16 low,high;
  mov.b32 {low,high},%r1;
  cvt.f32.f16 %f2, high;}

	// end inline asm
	st.global.f32 	[%rd2+4], %f2;
	ret;

}
	// .globl	_Z5hneu2Pf7__half2S0_
.visible .entry _Z5hneu2Pf7__half2S0_(
	.param .u64 .ptr .align 1 _Z5hneu2Pf7__half2S0__param_0,
	.param .align 4 .b8 _Z5hneu2Pf7__half2S0__param_1[4],
	.param .align 4 .b8 _Z5hneu2Pf7__half2S0__param_2[4]
)
{
	.reg .b32 	%r<6>;
	.reg .b32 	%f<3>;
	.reg .b64 	%rd<3>;

	ld.param.u64 	%rd1, [_Z5hneu2Pf7__half2S0__param_0];
	cvta.to.global.u64 	%rd2, %rd1;
	ld.param.u32 	%r2, [_Z5hneu2Pf7__half2S0__param_1];
	ld.param.u32 	%r3, [_Z5hneu2Pf7__half2S0__param_2];
	// begin inline asm
	{ set.neu.f16x2.f16x2 %r1,%r2,%r3;
}
	// end inline asm
	// begin inline asm
	{.reg .f16 low,high;
  mov.b32 {low,high},%r1;
  cvt.f32.f16 %f1, low;}

	// end inline asm
	st.global.f32 	[%rd2], %f1;
	// begin inline asm
	{.reg .f16 low,high;
  mov.b32 {low,high},%r1;
  cvt.f32.f16 %f2, high;}

	// end inline asm
	st.global.f32 	[%rd2+4], %f2;
	ret;

}


// ===== COMPILED SASS (sm_100) =====

	.target	sm_100

	.elftype	@"ET_EXEC"


//--------------------- .note.nv.tkinfo           --------------------------
	.section	.note.nv.tkinfo,"",@"SHT_NOTE"
	.sectionflags	@"SHF_NOTE_NV_TKINFO"
	.tkinfo
        /*0018*/ 	.word	0x00000002
        /*0030*/ 	.string	""
        /*0030*/ 	.string	"ptxas"
        /*0030*/ 	.string	"Cuda compilation tools, release 13.0, V13.0.88"
        /*0030*/ 	.string	"Build cuda_13.0.r13.0/compiler.36424714_0"
        /*0030*/ 	.string	"-arch sm_100 -m 64 "



//--------------------- .note.nv.cuinfo           --------------------------
	.section	.note.nv.cuinfo,"",@"SHT_NOTE"
	.sectionflags	@"SHF_NOTE_NV_CUINFO"
        /*0018*/ 	.short	0x0002
        /*001a*/ 	.short	0x0064
        /*001c*/ 	.short	0x0082
	.zero		2


//--------------------- .nv.info                  --------------------------
	.section	.nv.info,"",@"SHT_CUDA_INFO"
	.align	4


	//----- nvinfo : EIATTR_REGCOUNT
	.align		4
        /*0000*/ 	.byte	0x04, 0x2f
        /*0002*/ 	.short	(.L_1 - .L_0)
	.align		4
.L_0:
        /*0004*/ 	.word	index@(_Z9hadd2_satPf7__half2S0_)
        /*0008*/ 	.word	0x0000000a


	//----- nvinfo : EIATTR_FRAME_SIZE
	.align		4
.L_1:
        /*000c*/ 	.byte	0x04, 0x11
        /*000e*/ 	.short	(.L_3 - .L_2)
	.align		4
.L_2:
        /*0010*/ 	.word	index@(_Z9hadd2_satPf7__half2S0_)
        /*0014*/ 	.word	0x00000000


	//----- nvinfo : EIATTR_REGCOUNT
	.align		4
.L_3:
        /*0018*/ 	.byte	0x04, 0x2f
        /*001a*/ 	.short	(.L_5 - .L_4)
	.align		4
.L_4:
        /*001c*/ 	.word	index@(_Z9hfma2_satPf7__half2S0_S0_)
        /*0020*/ 	.word	0x0000000a


	//----- nvinfo : EIATTR_FRAME_SIZE
	.align		4
.L_5:
        /*0024*/ 	.byte	0x04, 0x11
        /*0026*/ 	.short	(.L_7 - .L_6)
	.align		4
.L_6:
        /*0028*/ 	.word	index@(_Z9hfma2_satPf7__half2S0_S0_)
        /*002c*/ 	.word	0x00000000


	//----- nvinfo : EIATTR_REGCOUNT
	.align		4
.L_7:
        /*0030*/ 	.byte	0x04, 0x2f
        /*0032*/ 	.short	(.L_9 - .L_8)
	.align		4
.L_8:
        /*0034*/ 	.word	index@(_Z9hmul2_satPf7__half2S0_)
        /*0038*/ 	.word	0x0000000a


	//----- nvinfo : EIATTR_FRAME_SIZE
	.align		4
.L_9:
        /*003c*/ 	.byte	0x04, 0x11
        /*003e*/ 	.short	(.L_11 - .L_10)
	.align		4
.L_10:
        /*0040*/ 	.word	index@(_Z9hmul2_satPf7__half2S0_)
        /*0044*/ 	.word	0x00000000


	//----- nvinfo : EIATTR_REGCOUNT
	.align		4
.L_11:
        /*0048*/ 	.byte	0x04, 0x2f
        /*004a*/ 	.short	(.L_13 - .L_12)
	.align		4
.L_12:
        /*004c*/ 	.word	index@(_Z9hsub2_satPf7__half2S0_)
        /*0050*/ 	.word	0x0000000a


	//----- nvinfo : EIATTR_FRAME_SIZE
	.align		4
.L_13:
        /*0054*/ 	.byte	0x04, 0x11
        /*0056*/ 	.short	(.L_15 - .L_14)
	.align		4
.L_14:
        /*0058*/ 	.word	index@(_Z9hsub2_satPf7__half2S0_)
        /*005c*/ 	.word	0x00000000


	//----- nvinfo : EIATTR_REGCOUNT
	.align		4
.L_15:
        /*0060*/ 	.byte	0x04, 0x2f
        /*0062*/ 	.short	(.L_17 - .L_16)
	.align		4
.L_16:
        /*0064*/ 	.word	index@(_Z5hbeq2Pb7__half2S0_)
        /*0068*/ 	.word	0x00000008


	//----- nvinfo : EIATTR_FRAME_SIZE
	.align		4
.L_17:
        /*006c*/ 	.byte	0x04, 0x11
        /*006e*/ 	.short	(.L_19 - .L_18)
	.align		4
.L_18:
        /*0070*/ 	.word	index@(_Z5hbeq2Pb7__half2S0_)
        /*0074*/ 	.word	0x00000000


	//----- nvinfo : EIATTR_REGCOUNT
	.align		4
.L_19:
        /*0078*/ 	.byte	0x04, 0x2f
        /*007a*/ 	.short	(.L_21 - .L_20)
	.align		4
.L_20:
        /*007c*/ 	.word	index@(_Z6hbequ2Pb7__half2S0_)
        /*0080*/ 	.word	0x00000008


	//----- nvinfo : EIATTR_FRAME_SIZE
	.align		4
.L_21:
        /*0084*/ 	.byte	0x04, 0x11
        /*0086*/ 	.short	(.L_23 - .L_22)
	.align		4
.L_22:
        /*0088*/ 	.word	index@(_Z6hbequ2Pb7__half2S0_)
        /*008c*/ 	.word	0x00000000


	//----- nvinfo : EIATTR_REGCOUNT
	.align		4
.L_23:
        /*0090*/ 	.byte	0x04, 0x2f
        /*0092*/ 	.short	(.L_25 - .L_24)
	.align		4
.L_24:
        /*0094*/ 	.word	index@(_Z5hbge2Pb7__half2S0_)
        /*0098*/ 	.word	0x00000008


	//----- nvinfo : EIATTR_FRAME_SIZE
	.align		4
.L_25:
        /*009c*/ 	.byte	0x04, 0x11
        /*009e*/ 	.short	(.L_27 - .L_26)
	.align		4
.L_26:
        /*00a0*/ 	.word	index@(_Z5hbge2Pb7__half2S0_)
        /*00a4*/ 	.word	0x00000000


	//----- nvinfo : EIATTR_REGCOUNT
	.align		4
.L_27:
        /*00a8*/ 	.byte	0x04, 0x2f
        /*00aa*/ 	.short	(.L_29 - .L_28)
	.align		4
.L_28:
        /*00ac*/ 	.word	index@(_Z6hbgeu2Pb7__half2S0_)
        /*00b0*/ 	.word	0x00000008


	//----- nvinfo : EIATTR_FRAME_SIZE
	.align		4
.L_29:
        /*00b4*/ 	.byte	0x04, 0x11
        /*00b6*/ 	.short	(.L_31 - .L_30)
	.align		4
.L_30:
        /*00b8*/ 	.word	index@(_Z6hbgeu2Pb7__half2S0_)
        /*00bc*/ 	.word	0x00000000


	//----- nvinfo : EIATTR_REGCOUNT
	.align		4
.L_31:
        /*00c0*/ 	.byte	0x04, 0x2f
        /*00c2*/ 	.short	(.L_33 - .L_32)
	.align		4
.L_32:
        /*00c4*/ 	.word	index@(_Z5hbgt2Pb7__half2S0_)
        /*00c8*/ 	.word	0x00000008


	//----- nvinfo : EIATTR_FRAME_SIZE
	.align		4
.L_33:
        /*00cc*/ 	.byte	0x04, 0x11
        /*00ce*/ 	.short	(.L_35 - .L_34)
	.align		4
.L_34:
        /*00d0*/ 	.word	index@(_Z5hbgt2Pb7__half2S0_)
        /*00d4*/ 	.word	0x00000000


	//----- nvinfo : EIATTR_REGCOUNT
	.align		4
.L_35:
        /*00d8*/ 	.byte	0x04, 0x2f
        /*00da*/ 	.short	(.L_37 - .L_36)
	.align		4
.L_36:
        /*00dc*/ 	.word	index@(_Z6hbgtu2Pb7__half2S0_)
        /*00e0*/ 	.word	0x00000008


	//----- nvinfo : EIATTR_FRAME_SIZE
	.align		4
.L_37:
        /*00e4*/ 	.byte	0x04, 0x11
        /*00e6*/ 	.short	(.L_39 - .L_38)
	.align		4
.L_38:
        /*00e8*/ 	.word	index@(_Z6hbgtu2Pb7__half2S0_)
        /*00ec*/ 	.word	0x00000000


	//----- nvinfo : EIATTR_REGCOUNT
	.align		4
.L_39:
        /*00f0*/ 	.byte	0x04, 0x2f
        /*00f2*/ 	.short	(.L_41 - .L_40)
	.align		4
.L_40:
        /*00f4*/ 	.word	index@(_Z5hble2Pb7__half2S0_)
        /*00f8*/ 	.word	0x00000008


	//----- nvinfo : EIATTR_FRAME_SIZE
	.align		4
.L_41:
        /*00fc*/ 	.byte	0x04, 0x11
        /*00fe*/ 	.short	(.L_43 - .L_42)
	.align		4
.L_42:
        /*0100*/ 	.word	index@(_Z5hble2Pb7__half2S0_)
        /*0104*/ 	.word	0x00000000


	//----- nvinfo : EIATTR_REGCOUNT
	.align		4
.L_43:
        /*0108*/ 	.byte	0x04, 0x2f
        /*010a*/ 	.short	(.L_45 - .L_44)
	.align		4
.L_44:
        /*010c*/ 	.word	index@(_Z6hbleu2Pb7__half2S0_)
        /*0110*/ 	.word	0x00000008


	//----- nvinfo : EIATTR_FRAME_SIZE
	.align		4
.L_45:
        /*0114*/ 	.byte	0x04, 0x11
        /*0116*/ 	.short	(.L_47 - .L_46)
	.align		4
.L_46:
        /*0118*/ 	.word	index@(_Z6hbleu2Pb7__half2S0_)
        /*011c*/ 	.word	0x00000000


	//----- nvinfo : EIATTR_REGCOUNT
	.align		4
.L_47:
        /*0120*/ 	.byte	0x04, 0x2f
        /*0122*/ 	.short	(.L_49 - .L_48)
	.align		4
.L_48:
        /*0124*/ 	.word	index@(_Z5hblt2Pb7__half2S0_)
        /*0128*/ 	.word	0x00000008


	//----- nvinfo : EIATTR_FRAME_SIZE
	.align		4
.L_49:
        /*012c*/ 	.byte	0x04, 0x11
        /*012e*/ 	.short	(.L_51 - .L_50)
	.align		4
.L_50:
        /*0130*/ 	.word	index@(_Z5hblt2Pb7__half2S0_)
        /*0134*/ 	.word	0x00000000


	//----- nvinfo : EIATTR_REGCOUNT
	.align		4
.L_51:
        /*0138*/ 	.byte	0x04, 0x2f
        /*013a*/ 	.short	(.L_53 - .L_52)
	.align		4
.L_52:
        /*013c*/ 	.word	index@(_Z6hbltu2Pb7__half2S0_)
        /*0140*/ 	.word	0x00000008


	//----- nvinfo : EIATTR_FRAME_SIZE
	.align		4
.L_53:
        /*0144*/ 	.byte	0x04, 0x11
        /*0146*/ 	.short	(.L_55 - .L_54)
	.align		4
.L_54:
        /*0148*/ 	.word	index@(_Z6hbltu2Pb7__half2S0_)
        /*014c*/ 	.word	0x00000000


	//----- nvinfo : EIATTR_REGCOUNT
	.align		4
.L_55:
        /*0150*/ 	.byte	0x04, 0x2f
        /*0152*/ 	.short	(.L_57 - .L_56)
	.align		4
.L_56:
        /*0154*/ 	.word	index@(_Z5hbne2Pb7__half2S0_)
        /*0158*/ 	.word	0x00000008


	//----- nvinfo : EIATTR_FRAME_SIZE
	.align		4
.L_57:
        /*015c*/ 	.byte	0x04, 0x11
        /*015e*/ 	.short	(.L_59 - .L_58)
	.align		4
.L_58:
        /*0160*/ 	.word	index@(_Z5hbne2Pb7__half2S0_)
        /*0164*/ 	.word	0x00000000


	//----- nvinfo : EIATTR_REGCOUNT
	.align		4
.L_59:
        /*0168*/ 	.byte	0x04, 0x2f
        /*016a*/ 	.short	(.L_61 - .L_60)
	.align		4
.L_60:
        /*016c*/ 	.word	index@(_Z6hbneu2Pb7__half2S0_)
        /*0170*/ 	.word	0x00000008


	//----- nvinfo : EIATTR_FRAME_SIZE
	.align		4
.L_61:
        /*0174*/ 	.byte	0x04, 0x11
        /*0176*/ 	.short	(.L_63 - .L_62)
	.align		4
.L_62:
        /*0178*/ 	.word	index@(_Z6hbneu2Pb7__half2S0_)
        /*017c*/ 	.word	0x00000000


	//----- nvinfo : EIATTR_REGCOUNT
	.align		4
.L_63:
        /*0180*/ 	.byte	0x04, 0x2f
        /*0182*/ 	.short	(.L_65 - .L_64)
	.align		4
.L_64:
        /*0184*/ 	.word	index@(_Z4heq2Pf7__half2S0_)
        /*0188*/ 	.word	0x0000000a


	//----- nvinfo : EIATTR_FRAME_SIZE
	.align		4
.L_65:
        /*018c*/ 	.byte	0x04, 0x11
        /*018e*/ 	.short	(.L_67 - .L_66)
	.align		4
.L_66:
        /*0190*/ 	.word	index@(_Z4heq2Pf7__half2S0_)
        /*0194*/ 	.word	0x00000000


	//----- nvinfo : EIATTR_REGCOUNT
	.align		4
.L_67:
        /*0198*/ 	.byte	0x04, 0x2f
        /*019a*/ 	.short	(.L_69 - .L_68)
	.align		4
.L_68:
        /*019c*/ 	.word	index@(_Z5hequ2Pf7__half2S0_)
        /*01a0*/ 	.word	0x0000000a


	//----- nvinfo : EIATTR_FRAME_SIZE
	.align		4
.L_69:
        /*01a4*/ 	.byte	0x04, 0x11
        /*01a6*/ 	.short	(.L_71 - .L_70)
	.align		4
.L_70:
        /*01a8*/ 	.word	index@(_Z5hequ2Pf7__half2S0_)
        /*01ac*/ 	.word	0x00000000


	//----- nvinfo : EIATTR_REGCOUNT
	.align		4
.L_71:
        /*01b0*/ 	.byte	0x04, 0x2f
        /*01b2*/ 	.short	(.L_73 - .L_72)
	.align		4
.L_72:
        /*01b4*/ 	.word	index@(_Z4hge2Pf7__half2S0_)
        /*01b8*/ 	.word	0x0000000a


	//----- nvinfo : EIATTR_FRAME_SIZE
	.align		4
.L_73:
        /*01bc*/ 	.byte	0x04, 0x11
        /*01be*/ 	.short	(.L_75 - .L_74)
	.align		4
.L_74:
        /*01c0*/ 	.word	index@(_Z4hge2Pf7__half2S0_)
        /*01c4*/ 	.word	0x00000000


	//----- nvinfo : EIATTR_REGCOUNT
	.align		4
.L_75:
        /*01c8*/ 	.byte	0x04, 0x2f
        /*01ca*/ 	.short	(.L_77 - .L_76)
	.align		4
.L_76:
        /*01cc*/ 	.word	index@(_Z5hgeu2Pf7__half2S0_)
        /*01d0*/ 	.word	0x0000000a


	//----- nvinfo : EIATTR_FRAME_SIZE
	.align		4
.L_77:
        /*01d4*/ 	.byte	0x04, 0x11
        /*01d6*/ 	.short	(.L_79 - .L_78)
	.align		4
.L_78:
        /*01d8*/ 	.word	index@(_Z5hgeu2Pf7__half2S0_)
        /*01dc*/ 	.word	0x00000000


	//----- nvinfo : EIATTR_REGCOUNT
	.align		4
.L_79:
        /*01e0*/ 	.byte	0x04, 0x2f
        /*01e2*/ 	.short	(.L_81 - .L_80)
	.align		4
.L_80:
        /*01e4*/ 	.word	index@(_Z4hgt2Pf7__half2S0_)
        /*01e8*/ 	.word	0x0000000a


	//----- nvinfo : EIATTR_FRAME_SIZE
	.align		4
.L_81:
        /*01ec*/ 	.byte	0x04, 0x11
        /*01ee*/ 	.short	(.L_83 - .L_82)
	.align		4
.L_82:
        /*01f0*/ 	.word	index@(_Z4hgt2Pf7__half2S0_)
        /*01f4*/ 	.word	0x00000000


	//----- nvinfo : EIATTR_REGCOUNT
	.align		4
.L_83:
        /*01f8*/ 	.byte	0x04, 0x2f
        /*01fa*/ 	.short	(.L_85 - .L_84)
	.align		4
.L_84:
        /*01fc*/ 	.word	index@(_Z5hgtu2Pf7__half2S0_)
        /*0200*/ 	.word	0x0000000a


	//----- nvinfo : EIATTR_FRAME_SIZE
	.align		4
.L_85:
        /*0204*/ 	.byte	0x04, 0x11
        /*0206*/ 	.short	(.L_87 - .L_86)
	.align		4
.L_86:
        /*0208*/ 	.word	index@(_Z5hgtu2Pf7__half2S0_)
        /*020c*/ 	.word	0x00000000


	//----- nvinfo : EIATTR_REGCOUNT
	.align		4
.L_87:
        /*0210*/ 	.byte	0x04, 0x2f
        /*0212*/ 	.short	(.L_89 - .L_88)
	.align		4
.L_88:
        /*0214*/ 	.word	index@(_Z7hisnan2Pf7__half2)
        /*0218*/ 	.word	0x0000000a


	//----- nvinfo : EIATTR_FRAME_SIZE
	.align		4
.L_89:
        /*021c*/ 	.byte	0x04, 0x11
        /*021e*/ 	.short	(.L_91 - .L_90)
	.align		4
.L_90:
        /*0220*/ 	.word	index@(_Z7hisnan2Pf7__half2)
        /*0224*/ 	.word	0x00000000


	//----- nvinfo : EIATTR_REGCOUNT
	.align		4
.L_91:
        /*0228*/ 	.byte	0x04, 0x2f
        /*022a*/ 	.short	(.L_93 - .L_92)
	.align		4
.L_92:
        /*022c*/ 	.word	index@(_Z4hle2Pf7__half2S0_)
        /*0230*/ 	.word	0x0000000a


	//----- nvinfo : EIATTR_FRAME_SIZE
	.align		4
.L_93:
        /*0234*/ 	.byte	0x04, 0x11
        /*0236*/ 	.short	(.L_95 - .L_94)
	.align		4
.L_94:
        /*0238*/ 	.word	index@(_Z4hle2Pf7__half2S0_)
        /*023c*/ 	.word	0x00000000


	//----- nvinfo : EIATTR_REGCOUNT
	.align		4
.L_95:
        /*0240*/ 	.byte	0x04, 0x2f
        /*0242*/ 	.short	(.L_97 - .L_96)
	.align		4
.L_96:
        /*0244*/ 	.word	index@(_Z5hleu2Pf7__half2S0_)
        /*0248*/ 	.word	0x0000000a


	//----- nvinfo : EIATTR_FRAME_SIZE
	.align		4
.L_97:
        /*024c*/ 	.byte	0x04, 0x11
        /*024e*/ 	.short	(.L_99 - .L_98)
	.align		4
.L_98:
        /*0250*/ 	.word	index@(_Z5hleu2Pf7__half2S0_)
        /*0254*/ 	.word	0x00000000


	//----- nvinfo : EIATTR_REGCOUNT
	.align		4
.L_99:
        /*0258*/ 	.byte	0x04, 0x2f
        /*025a*/ 	.short	(.L_101 - .L_100)
	.align		4
.L_100:
        /*025c*/ 	.word	index@(_Z4hlt2Pf7__half2S0_)
        /*0260*/ 	.word	0x0000000a


	//----- nvinfo : EIATTR_FRAME_SIZE
	.align		4
.L_101:
        /*0264*/ 	.byte	0x04, 0x11
        /*0266*/ 	.short	(.L_103 - .L_102)
	.align		4
.L_102:
        /*0268*/ 	.word	index@(_Z4hlt2Pf7__half2S0_)
        /*026c*/ 	.word	0x00000000


	//----- nvinfo : EIATTR_REGCOUNT
	.align		4
.L_103:
        /*0270*/ 	.byte	0x04, 0x2f
        /*0272*/ 	.short	(.L_105 - .L_104)
	.align		4
.L_104:
        /*0274*/ 	.word	index@(_Z5hltu2Pf7__half2S0_)
        /*0278*/ 	.word	0x0000000a


	//----- nvinfo : EIATTR_FRAME_SIZE
	.align		4
.L_105:
        /*027c*/ 	.byte	0x04, 0x11
        /*027e*/ 	.short	(.L_107 - .L_106)
	.align		4
.L_106:
        /*0280*/ 	.word	index@(_Z5hltu2Pf7__half2S0_)
        /*0284*/ 	.word	0x00000000


	//----- nvinfo : EIATTR_REGCOUNT
	.align		4
.L_107:
        /*0288*/ 	.byte	0x04, 0x2f
        /*028a*/ 	.short	(.L_109 - .L_108)
	.align		4
.L_108:
        /*028c*/ 	.word	index@(_Z4hne2Pf7__half2S0_)
        /*0290*/ 	.word	0x0000000a


	//----- nvinfo : EIATTR_FRAME_SIZE
	.align		4
.L_109:
        /*0294*/ 	.byte	0x04, 0x11
        /*0296*/ 	.short	(.L_111 - .L_110)
	.align		4
.L_110:
        /*0298*/ 	.word	index@(_Z4hne2Pf7__half2S0_)
        /*029c*/ 	.word	0x00000000


	//----- nvinfo : EIATTR_REGCOUNT
	.align		4
.L_111:
        /*02a0*/ 	.byte	0x04, 0x2f
        /*02a2*/ 	.short	(.L_113 - .L_112)
	.align		4
.L_112:
        /*02a4*/ 	.word	index@(_Z5hneu2Pf7__half2S0_)
        /*02a8*/ 	.word	0x0000000a


	//----- nvinfo : EIATTR_FRAME_SIZE
	.align		4
.L_113:
        /*02ac*/ 	.byte	0x04, 0x11
        /*02ae*/ 	.short	(.L_115 - .L_114)
	.align		4
.L_114:
        /*02b0*/ 	.word	index@(_Z5hneu2Pf7__half2S0_)
        /*02b4*/ 	.word	0x00000000


	//----- nvinfo : EIATTR_MIN_STACK_SIZE
	.align		4
.L_115:
        /*02b8*/ 	.byte	0x04, 0x12
        /*02ba*/ 	.short	(.L_117 - .L_116)
	.align		4
.L_116:
        /*02bc*/ 	.word	index@(_Z5hneu2Pf7__half2S0_)
        /*02c0*/ 	.word	0x00000000


	//----- nvinfo : EIATTR_MIN_STACK_SIZE
	.align		4
.L_117:
        /*02c4*/ 	.byte	0x04, 0x12
        /*02c6*/ 	.short	(.L_119 - .L_118)
	.align		4
.L_118:
        /*02c8*/ 	.word	index@(_Z4hne2Pf7__half2S0_)
        /*02cc*/ 	.word	0x00000000


	//----- nvinfo : EIATTR_MIN_STACK_SIZE
	.align		4
.L_119:
        /*02d0*/ 	.byte	0x04, 0x12
        /*02d2*/ 	.short	(.L_121 - .L_120)
	.align		4
.L_120:
        /*02d4*/ 	.word	index@(_Z5hltu2Pf7__half2S0_)
        /*02d8*/ 	.word	0x00000000


	//----- nvinfo : EIATTR_MIN_STACK_SIZE
	.align		4
.L_121:
        /*02dc*/ 	.byte	0x04, 0x12
        /*02de*/ 	.short	(.L_123 - .L_122)
	.align		4
.L_122:
        /*02e0*/ 	.word	index@(_Z4hlt2Pf7__half2S0_)
        /*02e4*/ 	.word	0x00000000


	//----- nvinfo : EIATTR_MIN_STACK_SIZE
	.align		4
.L_123:
        /*02e8*/ 	.byte	0x04, 0x12
        /*02ea*/ 	.short	(.L_125 - .L_124)
	.align		4
.L_124:
        /*02ec*/ 	.word	index@(_Z5hleu2Pf7__half2S0_)
        /*02f0*/ 	.word	0x00000000


	//----- nvinfo : EIATTR_MIN_STACK_SIZE
	.align		4
.L_125:
        /*02f4*/ 	.byte	0x04, 0x12
        /*02f6*/ 	.short	(.L_127 - .L_126)
	.align		4
.L_126:
        /*02f8*/ 	.word	index@(_Z4hle2Pf7__half2S0_)
        /*02fc*/ 	.word	0x00000000


	//----- nvinfo : EIATTR_MIN_STACK_SIZE
	.align		4
.L_127:
        /*0300*/ 	.byte	0x04, 0x12
        /*0302*/ 	.short	(.L_129 - .L_128)
	.align		4
.L_128:
        /*0304*/ 	.word	index@(_Z7hisnan2Pf7__half2)
        /*0308*/ 	.word	0x00000000


	//----- nvinfo : EIATTR_MIN_STACK_SIZE
	.align		4
.L_129:
        /*030c*/ 	.byte	0x04, 0x12
        /*030e*/ 	.short	(.L_131 - .L_130)
	.align		4
.L_130:
        /*0310*/ 	.word	index@(_Z5hgtu2Pf7__half2S0_)
        /*0314*/ 	.word	0x00000000


	//----- nvinfo : EIATTR_MIN_STACK_SIZE
	.align		4
.L_131:
        /*0318*/ 	.byte	0x04, 0x12
        /*031a*/ 	.short	(.L_133 - .L_132)
	.align		4
.L_132:
        /*031c*/ 	.word	index@(_Z4hgt2Pf7__half2S0_)
        /*0320*/ 	.word	0x00000000


	//----- nvinfo : EIATTR_MIN_STACK_SIZE
	.align		4
.L_133:
        /*0324*/ 	.byte	0x04, 0x12
        /*0326*/ 	.short	(.L_135 - .L_134)
	.align		4
.L_134:
        /*0328*/ 	.word	index@(_Z5hgeu2Pf7__half2S0_)
        /*032c*/ 	.word	0x00000000


	//----- nvinfo : EIATTR_MIN_STACK_SIZE
	.align		4
.L_135:
        /*0330*/ 	.byte	0x04, 0x12
        /*0332*/ 	.short	(.L_137 - .L_136)
	.align		4
.L_136:
        /*0334*/ 	.word	index@(_Z4hge2Pf7__half2S0_)
        /*0338*/ 	.word	0x00000000


	//----- nvinfo : EIATTR_MIN_STACK_SIZE
	.align		4
.L_137:
        /*033c*/ 	.byte	0x04, 0x12
        /*033e*/ 	.short	(.L_139 - .L_138)
	.align		4
.L_138:
        /*0340*/ 	.word	index@(_Z5hequ2Pf7__half2S0_)
        /*0344*/ 	.word	0x00000000


	//----- nvinfo : EIATTR_MIN_STACK_SIZE
	.align		4
.L_139:
        /*0348*/ 	.byte	0x04, 0x12
        /*034a*/ 	.short	(.L_141 - .L_140)
	.align		4
.L_140:
        /*034c*/ 	.word	index@(_Z4heq2Pf7__half2S0_)
        /*0350*/ 	.word	0x00000000


	//----- nvinfo : EIATTR_MIN_STACK_SIZE
	.align		4
.L_141:
        /*0354*/ 	.byte	0x04, 0x12
        /*0356*/ 	.short	(.L_143 - .L_142)
	.align		4
.L_142:
        /*0358*/ 	.word	index@(_Z6hbneu2Pb7__half2S0_)
        /*035c*/ 	.word	0x00000000


	//----- nvinfo : EIATTR_MIN_STACK_SIZE
	.align		4
.L_143:
        /*0360*/ 	.byte	0x04, 0x12
        /*0362*/ 	.short	(.L_145 - .L_144)
	.align		4
.L_144:
        /*0364*/ 	.word	index@(_Z5hbne2Pb7__half2S0_)
        /*0368*/ 	.word	0x00000000


	//----- nvinfo : EIATTR_MIN_STACK_SIZE
	.align		4
.L_145:
        /*036c*/ 	.byte	0x04, 0x12
        /*036e*/ 	.short	(.L_147 - .L_146)
	.align		4
.L_146:
        /*0370*/ 	.word	index@(_Z6hbltu2Pb7__half2S0_)
        /*0374*/ 	.word	0x00000000


	//----- nvinfo : EIATTR_MIN_STACK_SIZE
	.align		4
.L_147:
        /*0378*/ 	.byte	0x04, 0x12
        /*037a*/ 	.short	(.L_149 - .L_148)
	.align		4
.L_148:
        /*037c*/ 	.word	index@(_Z5hblt2Pb7__half2S0_)
        /*0380*/ 	.word	0x00000000


	//----- nvinfo : EIATTR_MIN_STACK_SIZE
	.align		4
.L_149:
        /*0384*/ 	.byte	0x04, 0x12
        /*0386*/ 	.short	(.L_151 - .L_150)
	.align		4
.L_150:
        /*0388*/ 	.word	index@(_Z6hbleu2Pb7__half2S0_)
        /*038c*/ 	.word	0x00000000


	//----- nvinfo : EIATTR_MIN_STACK_SIZE
	.align		4
.L_151:
        /*0390*/ 	.byte	0x04, 0x12
        /*0392*/ 	.short	(.L_153 - .L_152)
	.align		4
.L_152:
        /*0394*/ 	.word	index@(_Z5hble2Pb7__half2S0_)
        /*0398*/ 	.word	0x00000000


	//----- nvinfo : EIATTR_MIN_STACK_SIZE
	.align		4
.L_153:
        /*039c*/ 	.byte	0x04, 0x12
        /*039e*/ 	.short	(.L_155 - .L_154)
	.align		4
.L_154:
        /*03a0*/ 	.word	index@(_Z6hbgtu2Pb7__half2S0_)
        /*03a4*/ 	.word	0x00000000


	//----- nvinfo : EIATTR_MIN_STACK_SIZE
	.align		4
.L_155:
        /*03a8*/ 	.byte	0x04, 0x12
        /*03aa*/ 	.short	(.L_157 - .L_156)
	.align		4
.L_156:
        /*03ac*/ 	.word	index@(_Z5hbgt2Pb7__half2S0_)
        /*03b0*/ 	.word	0x00000000


	//----- nvinfo : EIATTR_MIN_STACK_SIZE
	.align		4
.L_157:
        /*03b4*/ 	.byte	0x04, 0x12
        /*03b6*/ 	.short	(.L_159 - .L_158)
	.align		4
.L_158:
        /*03b8*/ 	.word	index@(_Z6hbgeu2Pb7__half2S0_)
        /*03bc*/ 	.word	0x00000000


	//----- nvinfo : EIATTR_MIN_STACK_SIZE
	.align		4
.L_159:
        /*03c0*/ 	.byte	0x04, 0x12
        /*03c2*/ 	.short	(.L_161 - .L_160)
	.align		4
.L_160:
        /*03c4*/ 	.word	index@(_Z5hbge2Pb7__half2S0_)
        /*03c8*/ 	.word	0x00000000


	//----- nvinfo : EIATTR_MIN_STACK_SIZE
	.align		4
.L_161:
        /*03cc*/ 	.byte	0x04, 0x12
        /*03ce*/ 	.short	(.L_163 - .L_162)
	.align		4
.L_162:
        /*03d0*/ 	.word	index@(_Z6hbequ2Pb7__half2S0_)
        /*03d4*/ 	.word	0x00000000


	//----- nvinfo : EIATTR_MIN_STACK_SIZE
	.align		4
.L_163:
        /*03d8*/ 	.byte	0x04, 0x12
        /*03da*/ 	.short	(.L_165 - .L_164)
	.align		4
.L_164:
        /*03dc*/ 	.word	index@(_Z5hbeq2Pb7__half2S0_)
        /*03e0*/ 	.word	0x00000000


	//----- nvinfo : EIATTR_MIN_STACK_SIZE
	.align		4
.L_165:
        /*03e4*/ 	.byte	0x04, 0x12
        /*03e6*/ 	.short	(.L_167 - .L_166)
	.align		4
.L_166:
        /*03e8*/ 	.word	index@(_Z9hsub2_satPf7__half2S0_)
        /*03ec*/ 	.word	0x00000000


	//----- nvinfo : EIATTR_MIN_STACK_SIZE
	.align		4
.L_167:
        /*03f0*/ 	.byte	0x04, 0x12
        /*03f2*/ 	.short	(.L_169 - .L_168)
	.align		4
.L_168:
        /*03f4*/ 	.word	index@(_Z9hmul2_satPf7__half2S0_)
        /*03f8*/ 	.word	0x00000000


	//----- nvinfo : EIATTR_MIN_STACK_SIZE
	.align		4
.L_169:
        /*03fc*/ 	.byte	0x04, 0x12
        /*03fe*/ 	.short	(.L_171 - .L_170)
	.align		4
.L_170:
        /*0400*/ 	.word	index@(_Z9hfma2_satPf7__half2S0_S0_)
        /*0404*/ 	.word	0x00000000


	//----- nvinfo : EIATTR_MIN_STACK_SIZE
	.align		4
.L_171:
        /*0408*/ 	.byte	0x04, 0x12
        /*040a*/ 	.short	(.L_173 - .L_172)
	.align		4
.L_172:
        /*040c*/ 	.word	index@(_Z9hadd2_satPf7__half2S0_)
        /*0410*/ 	.word	0x00000000
.L_173:


//--------------------- .nv.compat                --------------------------
	.section	.nv.compat,"",@"SHT_CUDA_COMPAT_INFO"
	.align	4
        /*0000*/ 	.byte	0x02, 0x09, 0x00, 0x00, 0x02, 0x02, 0x01, 0x00, 0x02, 0x05, 0x05, 0x00, 0x03, 0x07, 0x01, 0x01
        /*0010*/ 	.byte	0x02, 0x03, 0x00, 0x00, 0x02, 0x06, 0x01, 0x00, 0x04, 0x0b, 0x08, 0x00, 0x09, 0x00, 0x00, 0x00
        /*0020*/ 	.byte	0x00, 0x00, 0x00, 0x00


//--------------------- .nv.info._Z5hneu2Pf7__half2S0_ --------------------------
	.section	.nv.info._Z5hneu2Pf7__half2S0_,"",@"SHT_CUDA_INFO"
	.sectionflags	@""
	.align	4


	//----- nvinfo : EIATTR_CUDA_API_VERSION
	.align		4
        /*0000*/ 	.byte	0x04, 0x37
        /*0002*/ 	.short	(.L_175 - .L_174)
.L_174:
        /*0004*/ 	.word	0x00000082


	//----- nvinfo : EIATTR_KPARAM_INFO
	.align		4
.L_175:
        /*0008*/ 	.byte	0x04, 0x17
        /*000a*/ 	.short	(.L_177 - .L_176)
.L_176:
        /*000c*/ 	.word	0x00000000
        /*0010*/ 	.short	0x0002
        /*0012*/ 	.short	0x000c
        /*0014*/ 	.byte	0x00, 0xf0, 0x11, 0x00


	//----- nvinfo : EIATTR_KPARAM_INFO
	.align		4
.L_177:
        /*0018*/ 	.byte	0x04, 0x17
        /*001a*/ 	.short	(.L_179 - .L_178)
.L_178:
        /*001c*/ 	.word	0x00000000
        /*0020*/ 	.short	0x0001
        /*0022*/ 	.short	0x0008
        /*0024*/ 	.byte	0x00, 0xf0, 0x11, 0x00


	//----- nvinfo : EIATTR_KPARAM_INFO
	.align		4
.L_179:
        /*0028*/ 	.byte	0x04, 0x17
        /*002a*/ 	.short	(.L_181 - .L_180)
.L_180:
        /*002c*/ 	.word	0x00000000
        /*0030*/ 	.short	0x0000
        /*0032*/ 	.short	0x0000
        /*0034*/ 	.byte	0x00, 0xf5, 0x21, 0x00


	//----- nvinfo : EIATTR_SPARSE_MMA_MASK
	.align		4
.L_181:
        /*0038*/ 	.byte	0x03, 0x50
        /*003a*/ 	.short	0x0000


	//----- nvinfo : EIATTR_MAXREG_COUNT
	.align		4
        /*003c*/ 	.byte	0x03, 0x1b
        /*003e*/ 	.short	0x00ff


	//----- nvinfo : EIATTR_MERCURY_ISA_VERSION
	.align		4
        /*0040*/ 	.byte	0x03, 0x5f
        /*0042*/ 	.short	0x0101


	//----- nvinfo : EIATTR_VRC_CTA_INIT_COUNT
	.align		4
        /*0044*/ 	.byte	0x02, 0x4a
	.zero		1
	.zero		1


	//----- nvinfo : EIATTR_EXIT_INSTR_OFFSETS
	.align		4
        /*0048*/ 	.byte	0x04, 0x1c
        /*004a*/ 	.short	(.L_183 - .L_182)


	//   ....[0]....
.L_182:
        /*004c*/ 	.word	0x00000090


	//----- nvinfo : EIATTR_CBANK_PARAM_SIZE
	.align		4
.L_183:
        /*0050*/ 	.byte	0x03, 0x19
        /*0052*/ 	.short	0x0010


	//----- nvinfo : EIATTR_PARAM_CBANK
	.align		4
        /*0054*/ 	.byte	0x04, 0x0a
        /*0056*/ 	.short	(.L_185 - .L_184)
	.align		4
.L_184:
        /*0058*/ 	.word	index@(.nv.constant0._Z5hneu2Pf7__half2S0_)
        /*005c*/ 	.short	0x0380
        /*005e*/ 	.short	0x0010


	//----- nvinfo : EIATTR_SW_WAR
	.align		4
.L_185:
        /*0060*/ 	.byte	0x04, 0x36
        /*0062*/ 	.short	(.L_187 - .L_186)
.L_186:
        /*0064*/ 	.word	0x00000008
.L_187:


//--------------------- .nv.info._Z4hne2Pf7__half2S0_ --------------------------
	.section	.nv.info._Z4hne2Pf7__half2S0_,"",@"SHT_CUDA_INFO"
	.sectionflags	@""
	.align	4


	//----- nvinfo : EIATTR_CUDA_API_VERSION
	.align		4
        /*0000*/ 	.byte	0x04, 0x37
        /*0002*/ 	.short	(.L_189 - .L_188)
.L_188:
        /*0004*/ 	.word	0x00000082


	//----- nvinfo : EIATTR_KPARAM_INFO
	.align		4
.L_189:
        /*0008*/ 	.byte	0x04, 0x17
        /*000a*/ 	.short	(.L_191 - .L_190)
.L_190:
        /*000c*/ 	.word	0x00000000
        /*0010*/ 	.short	0x0002
        /*0012*/ 	.short	0x000c
        /*0014*/ 	.byte	0x00, 0xf0, 0x11, 0x00


	//----- nvinfo : EIATTR_KPARAM_INFO
	.align		4
.L_191:
        /*0018*/ 	.byte	0x04, 0x17
        /*001a*/ 	.short	(.L_193 - .L_192)
.L_192:
        /*001c*/ 	.word	0x00000000
        /*0020*/ 	.short	0x0001
        /*0022*/ 	.short	0x0008
        /*0024*/ 	.byte	0x00, 0xf0, 0x11, 0x00


	//----- nvinfo : EIATTR_KPARAM_INFO
	.align		4
.L_193:
        /*0028*/ 	.byte	0x04, 0x17
        /*002a*/ 	.short	(.L_195 - .L_194)
.L_194:
        /*002c*/ 	.word	0x00000000
        /*0030*/ 	.short	0x0000
        /*0032*/ 	.short	0x0000
        /*0034*/ 	.byte	0x00, 0xf5, 0x21, 0x00


	//----- nvinfo : EIATTR_SPARSE_MMA_MASK
	.align		4
.L_195:
        /*0038*/ 	.byte	0x03, 0x50
        /*003a*/ 	.short	0x0000


	//----- nvinfo : EIATTR_MAXREG_COUNT
	.align		4
        /*003c*/ 	.byte	0x03, 0x1b
        /*003e*/ 	.short	0x00ff


	//----- nvinfo : EIATTR_MERCURY_ISA_VERSION
	.align		4
        /*0040*/ 	.byte	0x03, 0x5f
        /*0042*/ 	.short	0x0101


	//----- nvinfo : EIATTR_VRC_CTA_INIT_COUNT
	.align		4
        /*0044*/ 	.byte	0x02, 0x4a
	.zero		1
	.zero		1


	//----- nvinfo : EIATTR_EXIT_INSTR_OFFSETS
	.align		4
        /*0048*/ 	.byte	0x04, 0x1c
        /*004a*/ 	.short	(.L_197 - .L_196)


	//   ....[0]....
.L_196:
        /*004c*/ 	.word	0x00000090


	//----- nvinfo : EIATTR_CBANK_PARAM_SIZE
	.align		4
.L_197:
        /*0050*/ 	.byte	0x03, 0x19
        /*0052*/ 	.short	0x0010


	//----- nvinfo : EIATTR_PARAM_CBANK
	.align		4
        /*0054*/ 	.byte	0x04, 0x0a
        /*0056*/ 	.short	(.L_199 - .L_198)
	.align		4
.L_198:
        /*0058*/ 	.word	index@(.nv.constant0._Z4hne2Pf7__half2S0_)
        /*005c*/ 	.short	0x0380
        /*005e*/ 	.short	0x0010


	//----- nvinfo : EIATTR_SW_WAR
	.align		4
.L_199:
        /*0060*/ 	.byte	0x04, 0x36
        /*0062*/ 	.short	(.L_201 - .L_200)
.L_200:
        /*0064*/ 	.word	0x00000008
.L_201:


//--------------------- .nv.info._Z5hltu2Pf7__half2S0_ --------------------------
	.section	.nv.info._Z5hltu2Pf7__half2S0_,"",@"SHT_CUDA_INFO"
	.sectionflags	@""
	.align	4


	//----- nvinfo : EIATTR_CUDA_API_VERSION
	.align		4
        /*0000*/ 	.byte	0x04, 0x37
        /*0002*/ 	.short	(.L_203 - .L_202)
.L_202:
        /*0004*/ 	.word	0x00000082


	//----- nvinfo : EIATTR_KPARAM_INFO
	.align		4
.L_203:
        /*0008*/ 	.byte	0x04, 0x17
        /*000a*/ 	.short	(.L_205 - .L_204)
.L_204:
        /*000c*/ 	.word	0x00000000
        /*0010*/ 	.short	0x0002
        /*0012*/ 	.short	0x000c
        /*0014*/ 	.byte	0x00, 0xf0, 0x11, 0x00


	//----- nvinfo : EIATTR_KPARAM_INFO
	.align		4
.L_205:
        /*0018*/ 	.byte	0x04, 0x17
        /*001a*/ 	.short	(.L_207 - .L_206)
.L_206:
        /*001c*/ 	.word	0x00000000
        /*0020*/ 	.short	0x0001
        /*0022*/ 	.short	0x0008
        /*0024*/ 	.byte	0x00, 0xf0, 0x11, 0x00


	//----- nvinfo : EIATTR_KPARAM_INFO
	.align		4
.L_207:
        /*0028*/ 	.byte	0x04, 0x17
        /*002a*/ 	.short	(.L_209 - .L_208)
.L_208:
        /*002c*/ 	.word	0x00000000
        /*0030*/ 	.short	0x0000
        /*0032*/ 	.short	0x0000
        /*0034*/ 	.byte	0x00, 0xf5, 0x21, 0x00


	//----- nvinfo : EIATTR_SPARSE_MMA_MASK
	.align		4
.L_209:
        /*0038*/ 	.byte	0x03, 0x50
        /*003a*/ 	.short	0x0000


	//----- nvinfo : EIATTR_MAXREG_COUNT
	.align		4
        /*003c*/ 	.byte	0x03, 0x1b
        /*003e*/ 	.short	0x00ff


	//----- nvinfo : EIATTR_MERCURY_ISA_VERSION
	.align		4
        /*0040*/ 	.byte	0x03, 0x5f
        /*0042*/ 	.short	0x0101


	//----- nvinfo : EIATTR_VRC_CTA_INIT_COUNT
	.align		4
        /*0044*/ 	.byte	0x02, 0x4a
	.zero		1
	.zero		1


	//----- nvinfo : EIATTR_EXIT_INSTR_OFFSETS
	.align		4
        /*0048*/ 	.byte	0x04, 0x1c
        /*004a*/ 	.short	(.L_211 - .L_210)


	//   ....[0]....
.L_210:
        /*004c*/ 	.word	0x00000090


	//----- nvinfo : EIATTR_CBANK_PARAM_SIZE
	.align		4
.L_211:
        /*0050*/ 	.byte	0x03, 0x19
        /*0052*/ 	.short	0x0010


	//----- nvinfo : EIATTR_PARAM_CBANK
	.align		4
        /*0054*/ 	.byte	0x04, 0x0a
        /*0056*/ 	.short	(.L_213 - .L_212)
	.align		4
.L_212:
        /*0058*/ 	.word	index@(.nv.constant0._Z5hltu2Pf7__half2S0_)
        /*005c*/ 	.short	0x0380
        /*005e*/ 	.short	0x0010


	//----- nvinfo : EIATTR_SW_WAR
	.align		4
.L_213:
        /*0060*/ 	.byte	0x04, 0x36
        /*0062*/ 	.short	(.L_215 - .L_214)
.L_214:
        /*0064*/ 	.word	0x00000008
.L_215:


//--------------------- .nv.info._Z4hlt2Pf7__half2S0_ --------------------------
	.section	.nv.info._Z4hlt2Pf7__half2S0_,"",@"SHT_CUDA_INFO"
	.sectionflags	@""
	.align	4


	//----- nvinfo : EIATTR_CUDA_API_VERSION
	.align		4
        /*0000*/ 	.byte	0x04, 0x37
        /*0002*/ 	.short	(.L_217 - .L_216)
.L_216:
        /*0004*/ 	.word	0x00000082


	//----- nvinfo : EIATTR_KPARAM_INFO
	.align		4
.L_217:
        /*0008*/ 	.byte	0x04, 0x17
        /*000a*/ 	.short	(.L_219 - .L_218)
.L_218:
        /*000c*/ 	.word	0x00000000
        /*0010*/ 	.short	0x0002
        /*0012*/ 	.short	0x000c
        /*0014*/ 	.byte	0x00, 0xf0, 0x11, 0x00


	//----- nvinfo : EIATTR_KPARAM_INFO
	.align		4
.L_219:
        /*0018*/ 	.byte	0x04, 0x17
        /*001a*/ 	.short	(.L_221 - .L_220)
.L_220:
        /*001c*/ 	.word	0x00000000
        /*0020*/ 	.short	0x0001
        /*0022*/ 	.short	0x0008
        /*0024*/ 	.byte	0x00, 0xf0, 0x11, 0x00


	//----- nvinfo : EIATTR_KPARAM_INFO
	.align		4
.L_221:
        /*0028*/ 	.byte	0x04, 0x17
        /*002a*/ 	.short	(.L_223 - .L_222)
.L_222:
        /*002c*/ 	.word	0x00000000
        /*0030*/ 	.short	0x0000
        /*0032*/ 	.short	0x0000
        /*0034*/ 	.byte	0x00, 0xf5, 0x21, 0x00


	//----- nvinfo : EIATTR_SPARSE_MMA_MASK
	.align		4
.L_223:
        /*0038*/ 	.byte	0x03, 0x50
        /*003a*/ 	.short	0x0000


	//----- nvinfo : EIATTR_MAXREG_COUNT
	.align		4
        /*003c*/ 	.byte	0x03, 0x1b
        /*003e*/ 	.short	0x00ff


	//----- nvinfo : EIATTR_MERCURY_ISA_VERSION
	.align		4
        /*0040*/ 	.byte	0x03, 0x5f
        /*0042*/ 	.short	0x0101


	//----- nvinfo : EIATTR_VRC_CTA_INIT_COUNT
	.align		4
        /*0044*/ 	.byte	0x02, 0x4a
	.zero		1
	.zero		1


	//----- nvinfo : EIATTR_EXIT_INSTR_OFFSETS
	.align		4
        /*0048*/ 	.byte	0x04, 0x1c
        /*004a*/ 	.short	(.L_225 - .L_224)


	//   ....[0]....
.L_224:
        /*004c*/ 	.word	0x00000090


	//----- nvinfo : EIATTR_CBANK_PARAM_SIZE
	.align		4
.L_225:
        /*0050*/ 	.byte	0x03, 0x19
        /*0052*/ 	.short	0x0010


	//----- nvinfo : EIATTR_PARAM_CBANK
	.align		4
        /*0054*/ 	.byte	0x04, 0x0a
        /*0056*/ 	.short	(.L_227 - .L_226)
	.align		4
.L_226:
        /*0058*/ 	.word	index@(.nv.constant0._Z4hlt2Pf7__half2S0_)
        /*005c*/ 	.short	0x0380
        /*005e*/ 	.short	0x0010


	//----- nvinfo : EIATTR_SW_WAR
	.align		4
.L_227:
        /*0060*/ 	.byte	0x04, 0x36
        /*0062*/ 	.short	(.L_229 - .L_228)
.L_228:
        /*0064*/ 	.word	0x00000008
.L_229:


//--------------------- .nv.info._Z5hleu2Pf7__half2S0_ --------------------------
	.section	.nv.info._Z5hleu2Pf7__half2S0_,"",@"SHT_CUDA_INFO"
	.sectionflags	@""
	.align	4


	//----- nvinfo : EIATTR_CUDA_API_VERSION
	.align		4
        /*0000*/ 	.byte	0x04, 0x37
        /*0002*/ 	.short	(.L_231 - .L_230)
.L_230:
        /*0004*/ 	.word	0x00000082


	//----- nvinfo : EIATTR_KPARAM_INFO
	.align		4
.L_231:
        /*0008*/ 	.byte	0x04, 0x17
        /*000a*/ 	.short	(.L_233 - .L_232)
.L_232:
        /*000c*/ 	.word	0x00000000
        /*0010*/ 	.short	0x0002
        /*0012*/ 	.short	0x000c
        /*0014*/ 	.byte	0x00, 0xf0, 0x11, 0x00


	//----- nvinfo : EIATTR_KPARAM_INFO
	.align		4
.L_233:
        /*0018*/ 	.byte	0x04, 0x17
        /*001a*/ 	.short	(.L_235 - .L_234)
.L_234:
        /*001c*/ 	.word	0x00000000
        /*0020*/ 	.short	0x0001
        /*0022*/ 	.short	0x0008
        /*0024*/ 	.byte	0x00, 0xf0, 0x11, 0x00


	//----- nvinfo : EIATTR_KPARAM_INFO
	.align		4
.L_235:
        /*0028*/ 	.byte	0x04, 0x17
        /*002a*/ 	.short	(.L_237 - .L_236)
.L_236:
        /*002c*/ 	.word	0x00000000
        /*0030*/ 	.short	0x0000
        /*0032*/ 	.short	0x0000
        /*0034*/ 	.byte	0x00, 0xf5, 0x21, 0x00


	//----- nvinfo : EIATTR_SPARSE_MMA_MASK
	.align		4
.L_237:
        /*0038*/ 	.byte	0x03, 0x50
        /*003a*/ 	.short	0x0000


	//----- nvinfo : EIATTR_MAXREG_COUNT
	.align		4
        /*003c*/ 	.byte	0x03, 0x1b
        /*003e*/ 	.short	0x00ff


	//----- nvinfo : EIATTR_MERCURY_ISA_VERSION
	.align		4
        /*0040*/ 	.byte	0x03, 0x5f
        /*0042*/ 	.short	0x0101


	//----- nvinfo : EIATTR_VRC_CTA_INIT_COUNT
	.align		4
        /*0044*/ 	.byte	0x02, 0x4a
	.zero		1
	.zero		1


	//----- nvinfo : EIATTR_EXIT_INSTR_OFFSETS
	.align		4
        /*0048*/ 	.byte	0x04, 0x1c
        /*004a*/ 	.short	(.L_239 - .L_238)


	//   ....[0]....
.L_238:
        /*004c*/ 	.word	0x00000090


	//----- nvinfo : EIATTR_CBANK_PARAM_SIZE
	.align		4
.L_239:
        /*0050*/ 	.byte	0x03, 0x19
        /*0052*/ 	.short	0x0010


	//----- nvinfo : EIATTR_PARAM_CBANK
	.align		4
        /*0054*/ 	.byte	0x04, 0x0a
        /*0056*/ 	.short	(.L_241 - .L_240)
	.align		4
.L_240:
        /*0058*/ 	.word	index@(.nv.constant0._Z5hleu2Pf7__half2S0_)
        /*005c*/ 	.short	0x0380
        /*005e*/ 	.short	0x0010


	//----- nvinfo : EIATTR_SW_WAR
	.align		4
.L_241:
        /*0060*/ 	.byte	0x04, 0x36
        /*0062*/ 	.short	(.L_243 - .L_242)
.L_242:
        /*0064*/ 	.word	0x00000008
.L_243:


//--------------------- .nv.info._Z4hle2Pf7__half2S0_ --------------------------
	.section	.nv.info._Z4hle2Pf7__half2S0_,"",@"SHT_CUDA_INFO"
	.sectionflags	@""
	.align	4


	//----- nvinfo : EIATTR_CUDA_API_VERSION
	.align		4
        /*0000*/ 	.byte	0x04, 0x37
        /*0002*/ 	.short	(.L_245 - .L_244)
.L_244:
        /*0004*/ 	.word	0x00000082


	//----- nvinfo : EIATTR_KPARAM_INFO
	.align		4
.L_245:
        /*0008*/ 	.byte	0x04, 0x17
        /*000a*/ 	.short	(.L_247 - .L_246)
.L_246:
        /*000c*/ 	.word	0x00000000
        /*0010*/ 	.short	0x0002
        /*0012*/ 	.short	0x000c
        /*0014*/ 	.byte	0x00, 0xf0, 0x11, 0x00


	//----- nvinfo : EIATTR_KPARAM_INFO
	.align		4
.L_247:
        /*0018*/ 	.byte	0x04, 0x17
        /*001a*/ 	.short	(.L_249 - .L_248)
.L_248:
        /*001c*/ 	.word	0x00000000
        /*0020*/ 	.short	0x0001
        /*0022*/ 	.short	0x0008
        /*0024*/ 	.byte	0x00, 0xf0, 0x11, 0x00


	//----- nvinfo : EIATTR_KPARAM_INFO
	.align		4
.L_249:
        /*0028*/ 	.byte	0x04, 0x17
        /*002a*/ 	.short	(.L_251 - .L_250)
.L_250:
        /*002c*/ 	.word	0x00000000
        /*0030*/ 	.short	0x0000
        /*0032*/ 	.short	0x0000
        /*0034*/ 	.byte	0x00, 0xf5, 0x21, 0x00


	//----- nvinfo : EIATTR_SPARSE_MMA_MASK
	.align		4
.L_251:
        /*0038*/ 	.byte	0x03, 0x50
        /*003a*/ 	.short	0x0000


	//----- nvinfo : EIATTR_MAXREG_COUNT
	.align		4
        /*003c*/ 	.byte	0x03, 0x1b
        /*003e*/ 	.short	0x00ff


	//----- nvinfo : EIATTR_MERCURY_ISA_VERSION
	.align		4
        /*0040*/ 	.byte	0x03, 0x5f
        /*0042*/ 	.short	0x0101


	//----- nvinfo : EIATTR_VRC_CTA_INIT_COUNT
	.align		4
        /*0044*/ 	.byte	0x02, 0x4a
	.zero		1
	.zero		1


	//----- nvinfo : EIATTR_EXIT_INSTR_OFFSETS
	.align		4
        /*0048*/ 	.byte	0x04, 0x1c
        /*004a*/ 	.short	(.L_253 - .L_252)


	//   ....[0]....
.L_252:
        /*004c*/ 	.word	0x00000090


	//----- nvinfo : EIATTR_CBANK_PARAM_SIZE
	.align		4
.L_253:
        /*0050*/ 	.byte	0x03, 0x19
        /*0052*/ 	.short	0x0010


	//----- nvinfo : EIATTR_PARAM_CBANK
	.align		4
        /*0054*/ 	.byte	0x04, 0x0a
        /*0056*/ 	.short	(.L_255 - .L_254)
	.align		4
.L_254:
        /*0058*/ 	.word	index@(.nv.constant0._Z4hle2Pf7__half2S0_)
        /*005c*/ 	.short	0x0380
        /*005e*/ 	.short	0x0010


	//----- nvinfo : EIATTR_SW_WAR
	.align		4
.L_255:
        /*0060*/ 	.byte	0x04, 0x36
        /*0062*/ 	.short	(.L_257 - .L_256)
.L_256:
        /*0064*/ 	.word	0x00000008
.L_257:


//--------------------- .nv.info._Z7hisnan2Pf7__half2 --------------------------
	.section	.nv.info._Z7hisnan2Pf7__half2,"",@"SHT_CUDA_INFO"
	.sectionflags	@""
	.align	4


	//----- nvinfo : EIATTR_CUDA_API_VERSION
	.align		4
        /*0000*/ 	.byte	0x04, 0x37
        /*0002*/ 	.short	(.L_259 - .L_258)
.L_258:
        /*0004*/ 	.word	0x00000082


	//----- nvinfo : EIATTR_KPARAM_INFO
	.align		4
.L_259:
        /*0008*/ 	.byte	0x04, 0x17
        /*000a*/ 	.short	(.L_261 - .L_260)
.L_260:
        /*000c*/ 	.word	0x00000000
        /*0010*/ 	.short	0x0001
        /*0012*/ 	.short	0x0008
        /*0014*/ 	.byte	0x00, 0xf0, 0x11, 0x00


	//----- nvinfo : EIATTR_KPARAM_INFO
	.align		4
.L_261:
        /*0018*/ 	.byte	0x04, 0x17
        /*001a*/ 	.short	(.L_263 - .L_262)
.L_262:
        /*001c*/ 	.word	0x00000000
        /*0020*/ 	.short	0x0000
        /*0022*/ 	.short	0x0000
        /*0024*/ 	.byte	0x00, 0xf5, 0x21, 0x00


	//----- nvinfo : EIATTR_SPARSE_MMA_MASK
	.align		4
.L_263:
        /*0028*/ 	.byte	0x03, 0x50
        /*002a*/ 	.short	0x0000


	//----- nvinfo : EIATTR_MAXREG_COUNT
	.align		4
        /*002c*/ 	.byte	0x03, 0x1b
        /*002e*/ 	.short	0x00ff


	//----- nvinfo : EIATTR_MERCURY_ISA_VERSION
	.align		4
        /*0030*/ 	.byte	0x03, 0x5f
        /*0032*/ 	.short	0x0101


	//----- nvinfo : EIATTR_VRC_CTA_INIT_COUNT
	.align		4
        /*0034*/ 	.byte	0x02, 0x4a
	.zero		1
	.zero		1


	//----- nvinfo : EIATTR_EXIT_INSTR_OFFSETS
	.align		4
        /*0038*/ 	.byte	0x04, 0x1c
        /*003a*/ 	.short	(.L_265 - .L_264)


	//   ....[0]....
.L_264:
        /*003c*/ 	.word	0x00000090


	//----- nvinfo : EIATTR_CBANK_PARAM_SIZE
	.align		4
.L_265:
        /*0040*/ 	.byte	0x03, 0x19
        /*0042*/ 	.short	0x000c


	//----- nvinfo : EIATTR_PARAM_CBANK
	.align		4
        /*0044*/ 	.byte	0x04, 0x0a
        /*0046*/ 	.short	(.L_267 - .L_266)
	.align		4
.L_266:
        /*0048*/ 	.word	index@(.nv.constant0._Z7hisnan2Pf7__half2)
        /*004c*/ 	.short	0x0380
        /*004e*/ 	.short	0x000c


	//----- nvinfo : EIATTR_SW_WAR
	.align		4
.L_267:
        /*0050*/ 	.byte	0x04, 0x36
        /*0052*/ 	.short	(.L_269 - .L_268)
.L_268:
        /*0054*/ 	.word	0x00000008
.L_269:


//--------------------- .nv.info._Z5hgtu2Pf7__half2S0_ --------------------------
	.section	.nv.info._Z5hgtu2Pf7__half2S0_,"",@"SHT_CUDA_INFO"
	.sectionflags	@""
	.align	4


	//----- nvinfo : EIATTR_CUDA_API_VERSION
	.align		4
        /*0000*/ 	.byte	0x04, 0x37
        /*0002*/ 	.short	(.L_271 - .L_270)
.L_270:
        /*0004*/ 	.word	0x00000082


	//----- nvinfo : EIATTR_KPARAM_INFO
	.align		4
.L_271:
        /*0008*/ 	.byte	0x04, 0x17
        /*000a*/ 	.short	(.L_273 - .L_272)
.L_272:
        /*000c*/ 	.word	0x00000000
        /*0010*/ 	.short	0x0002
        /*0012*/ 	.short	0x000c
        /*0014*/ 	.byte	0x00, 0xf0, 0x11, 0x00


	//----- nvinfo : EIATTR_KPARAM_INFO
	.align		4
.L_273:
        /*0018*/ 	.byte	0x04, 0x17
        /*001a*/ 	.short	(.L_275 - .L_274)
.L_274:
        /*001c*/ 	.word	0x00000000
        /*0020*/ 	.short	0x0001
        /*0022*/ 	.short	0x0008
        /*0024*/ 	.byte	0x00, 0xf0, 0x11, 0x00


	//----- nvinfo : EIATTR_KPARAM_INFO
	.align		4
.L_275:
        /*0028*/ 	.byte	0x04, 0x17
        /*002a*/ 	.short	(.L_277 - .L_276)
.L_276:
        /*002c*/ 	.word	0x00000000
        /*0030*/ 	.short	0x0000
        /*0032*/ 	.short	0x0000
        /*0034*/ 	.byte	0x00, 0xf5, 0x21, 0x00


	//----- nvinfo : EIATTR_SPARSE_MMA_MASK
	.align		4
.L_277:
        /*0038*/ 	.byte	0x03, 0x50
        /*003a*/ 	.short	0x0000


	//----- nvinfo : EIATTR_MAXREG_COUNT
	.align		4
        /*003c*/ 	.byte	0x03, 0x1b
        /*003e*/ 	.short	0x00ff


	//----- nvinfo : EIATTR_MERCURY_ISA_VERSION
	.align		4
        /*0040*/ 	.byte	0x03, 0x5f
        /*0042*/ 	.short	0x0101


	//----- nvinfo : EIATTR_VRC_CTA_INIT_COUNT
	.align		4
        /*0044*/ 	.byte	0x02, 0x4a
	.zero		1
	.zero		1


	//----- nvinfo : EIATTR_EXIT_INSTR_OFFSETS
	.align		4
        /*0048*/ 	.byte	0x04, 0x1c
        /*004a*/ 	.short	(.L_279 - .L_278)


	//   ....[0]....
.L_278:
        /*004c*/ 	.word	0x00000090


	//----- nvinfo : EIATTR_CBANK_PARAM_SIZE
	.align		4
.L_279:
        /*0050*/ 	.byte	0x03, 0x19
        /*0052*/ 	.short	0x0010


	//----- nvinfo : EIATTR_PARAM_CBANK
	.align		4
        /*0054*/ 	.byte	0x04, 0x0a
        /*0056*/ 	.short	(.L_281 - .L_280)
	.align		4
.L_280:
        /*0058*/ 	.word	index@(.nv.constant0._Z5hgtu2Pf7__half2S0_)
        /*005c*/ 	.short	0x0380
        /*005e*/ 	.short	0x0010


	//----- nvinfo : EIATTR_SW_WAR
	.align		4
.L_281:
        /*0060*/ 	.byte	0x04, 0x36
        /*0062*/ 	.short	(.L_283 - .L_282)
.L_282:
        /*0064*/ 	.word	0x00000008
.L_283:


//--------------------- .nv.info._Z4hgt2Pf7__half2S0_ --------------------------
	.section	.nv.info._Z4hgt2Pf7__half2S0_,"",@"SHT_CUDA_INFO"
	.sectionflags	@""
	.align	4


	//----- nvinfo : EIATTR_CUDA_API_VERSION
	.align		4
        /*0000*/ 	.byte	0x04, 0x37
        /*0002*/ 	.short	(.L_285 - .L_284)
.L_284:
        /*0004*/ 	.word	0x00000082


	//----- nvinfo : EIATTR_KPARAM_INFO
	.align		4
.L_285:
        /*0008*/ 	.byte	0x04, 0x17
        /*000a*/ 	.short	(.L_287 - .L_286)
.L_286:
        /*000c*/ 	.word	0x00000000
        /*0010*/ 	.short	0x0002
        /*0012*/ 	.short	0x000c
        /*0014*/ 	.byte	0x00, 0xf0, 0x11, 0x00


	//----- nvinfo : EIATTR_KPARAM_INFO
	.align		4
.L_287:
        /*0018*/ 	.byte	0x04, 0x17
        /*001a*/ 	.short	(.L_289 - .L_288)
.L_288:
        /*001c*/ 	.word	0x00000000
        /*0020*/ 	.short	0x0001
        /*0022*/ 	.short	0x0008
        /*0024*/ 	.byte	0x00, 0xf0, 0x11, 0x00


	//----- nvinfo : EIATTR_KPARAM_INFO
	.align		4
.L_289:
        /*0028*/ 	.byte	0x04, 0x17
        /*002a*/ 	.short	(.L_291 - .L_290)
.L_290:
        /*002c*/ 	.word	0x00000000
        /*0030*/ 	.short	0x0000
        /*0032*/ 	.short	0x0000
        /*0034*/ 	.byte	0x00, 0xf5, 0x21, 0x00


	//----- nvinfo : EIATTR_SPARSE_MMA_MASK
	.align		4
.L_291:
        /*0038*/ 	.byte	0x03, 0x50
        /*003a*/ 	.short	0x0000


	//----- nvinfo : EIATTR_MAXREG_COUNT
	.align		4
        /*003c*/ 	.byte	0x03, 0x1b
        /*003e*/ 	.short	0x00ff


	//----- nvinfo : EIATTR_MERCURY_ISA_VERSION
	.align		4
        /*0040*/ 	.byte	0x03, 0x5f
        /*0042*/ 	.short	0x0101


	//----- nvinfo : EIATTR_VRC_CTA_INIT_COUNT
	.align		4
        /*0044*/ 	.byte	0x02, 0x4a
	.zero		1
	.zero		1


	//----- nvinfo : EIATTR_EXIT_INSTR_OFFSETS
	.align		4
        /*0048*/ 	.byte	0x04, 0x1c
        /*004a*/ 	.short	(.L_293 - .L_292)


	//   ....[0]....
.L_292:
        /*004c*/ 	.word	0x00000090


	//----- nvinfo : EIATTR_CBANK_PARAM_SIZE
	.align		4
.L_293:
        /*0050*/ 	.byte	0x03, 0x19
        /*0052*/ 	.short	0x0010


	//----- nvinfo : EIATTR_PARAM_CBANK
	.align		4
        /*0054*/ 	.byte	0x04, 0x0a
        /*0056*/ 	.short	(.L_295 - .L_294)
	.align		4
.L_294:
        /*0058*/ 	.word	index@(.nv.constant0._Z4hgt2Pf7__half2S0_)
        /*005c*/ 	.short	0x0380
        /*005e*/ 	.short	0x0010


	//----- nvinfo : EIATTR_SW_WAR
	.align		4
.L_295:
        /*0060*/ 	.byte	0x04, 0x36
        /*0062*/ 	.short	(.L_297 - .L_296)
.L_296:
        /*0064*/ 	.word	0x00000008
.L_297:


//--------------------- .nv.info._Z5hgeu2Pf7__half2S0_ --------------------------
	.section	.nv.info._Z5hgeu2Pf7__half2S0_,"",@"SHT_CUDA_INFO"
	.sectionflags	@""
	.align	4


	//----- nvinfo : EIATTR_CUDA_API_VERSION
	.align		4
        /*0000*/ 	.byte	0x04, 0x37
        /*0002*/ 	.short	(.L_299 - .L_298)
.L_298:
        /*0004*/ 	.word	0x00000082


	//----- nvinfo : EIATTR_KPARAM_INFO
	.align		4
.L_299:
        /*0008*/ 	.byte	0x04, 0x17
        /*000a*/ 	.short	(.L_301 - .L_300)
.L_300:
        /*000c*/ 	.word	0x00000000
        /*0010*/ 	.short	0x0002
        /*0012*/ 	.short	0x000c
        /*0014*/ 	.byte	0x00, 0xf0, 0x11, 0x00


	//----- nvinfo : EIATTR_KPARAM_INFO
	.align		4
.L_301:
        /*0018*/ 	.byte	0x04, 0x17
        /*001a*/ 	.short	(.L_303 - .L_302)
.L_302:
        /*001c*/ 	.word	0x00000000
        /*0020*/ 	.short	0x0001
        /*0022*/ 	.short	0x0008
        /*0024*/ 	.byte	0x00, 0xf0, 0x11, 0x00


	//----- nvinfo : EIATTR_KPARAM_INFO
	.align		4
.L_303:
        /*0028*/ 	.byte	0x04, 0x17
        /*002a*/ 	.short	(.L_305 - .L_304)
.L_304:
        /*002c*/ 	.word	0x00000000
        /*0030*/ 	.short	0x0000
        /*0032*/ 	.short	0x0000
        /*0034*/ 	.byte	0x00, 0xf5, 0x21, 0x00


	//----- nvinfo : EIATTR_SPARSE_MMA_MASK
	.align		4
.L_305:
        /*0038*/ 	.byte	0x03, 0x50
        /*003a*/ 	.short	0x0000


	//----- nvinfo : EIATTR_MAXREG_COUNT
	.align		4
        /*003c*/ 	.byte	0x03, 0x1b
        /*003e*/ 	.short	0x00ff


	//----- nvinfo : EIATTR_MERCURY_ISA_VERSION
	.align		4
        /*0040*/ 	.byte	0x03, 0x5f
        /*0042*/ 	.short	0x0101


	//----- nvinfo : EIATTR_VRC_CTA_INIT_COUNT
	.align		4
        /*0044*/ 	.byte	0x02, 0x4a
	.zero		1
	.zero		1


	//----- nvinfo : EIATTR_EXIT_INSTR_OFFSETS
	.align		4
        /*0048*/ 	.byte	0x04, 0x1c
        /*004a*/ 	.short	(.L_307 - .L_306)


	//   ....[0]....
.L_306:
        /*004c*/ 	.word	0x00000090


	//----- nvinfo : EIATTR_CBANK_PARAM_SIZE
	.align		4
.L_307:
        /*0050*/ 	.byte	0x03, 0x19
        /*0052*/ 	.short	0x0010


	//----- nvinfo : EIATTR_PARAM_CBANK
	.align		4
        /*0054*/ 	.byte	0x04, 0x0a
        /*0056*/ 	.short	(.L_309 - .L_308)
	.align		4
.L_308:
        /*0058*/ 	.word	index@(.nv.constant0._Z5hgeu2Pf7__half2S0_)
        /*005c*/ 	.short	0x0380
        /*005e*/ 	.short	0x0010


	//----- nvinfo : EIATTR_SW_WAR
	.align		4
.L_309:
        /*0060*/ 	.byte	0x04, 0x36
        /*0062*/ 	.short	(.L_311 - .L_310)
.L_310:
        /*0064*/ 	.word	0x00000008
.L_311:


//--------------------- .nv.info._Z4hge2Pf7__half2S0_ --------------------------
	.section	.nv.info._Z4hge2Pf7__half2S0_,"",@"SHT_CUDA_INFO"
	.sectionflags	@""
	.align	4


	//----- nvinfo : EIATTR_CUDA_API_VERSION
	.align		4
        /*0000*/ 	.byte	0x04, 0x37
        /*0002*/ 	.short	(.L_313 - .L_312)
.L_312:
        /*0004*/ 	.word	0x00000082


	//----- nvinfo : EIATTR_KPARAM_INFO
	.align		4
.L_313:
        /*0008*/ 	.byte	0x04, 0x17
        /*000a*/ 	.short	(.L_315 - .L_314)
.L_314:
        /*000c*/ 	.word	0x00000000
        /*0010*/ 	.short	0x0002
        /*0012*/ 	.short	0x000c
        /*0014*/ 	.byte	0x00, 0xf0, 0x11, 0x00


	//----- nvinfo : EIATTR_KPARAM_INFO
	.align		4
.L_315:
        /*0018*/ 	.byte	0x04, 0x17
        /*001a*/ 	.short	(.L_317 - .L_316)
.L_316:
        /*001c*/ 	.word	0x00000000
        /*0020*/ 	.short	0x0001
        /*0022*/ 	.short	0x0008
        /*0024*/ 	.byte	0x00, 0xf0, 0x11, 0x00


	//----- nvinfo : EIATTR_KPARAM_INFO
	.align		4
.L_317:
        /*0028*/ 	.byte	0x04, 0x17
        /*002a*/ 	.short	(.L_319 - .L_318)
.L_318:
        /*002c*/ 	.word	0x00000000
        /*0030*/ 	.short	0x0000
        /*0032*/ 	.short	0x0000
        /*0034*/ 	.byte	0x00, 0xf5, 0x21, 0x00


	//----- nvinfo : EIATTR_SPARSE_MMA_MASK
	.align		4
.L_319:
        /*0038*/ 	.byte	0x03, 0x50
        /*003a*/ 	.short	0x0000


	//----- nvinfo : EIATTR_MAXREG_COUNT
	.align		4
        /*003c*/ 	.byte	0x03, 0x1b
        /*003e*/ 	.short	0x00ff


	//----- nvinfo : EIATTR_MERCURY_ISA_VERSION
	.align		4
        /*0040*/ 	.byte	0x03, 0x5f
        /*0042*/ 	.short	0x0101


	//----- nvinfo : EIATTR_VRC_CTA_INIT_COUNT
	.align		4
        /*0044*/ 	.byte	0x02, 0x4a
	.zero		1
	.zero		1


	//----- nvinfo : EIATTR_EXIT_INSTR_OFFSETS
	.align		4
        /*0048*/ 	.byte	0x04, 0x1c
        /*004a*/ 	.short	(.L_321 - .L_320)


	//   ....[0]....
.L_320:
        /*004c*/ 	.word	0x00000090


	//----- nvinfo : EIATTR_CBANK_PARAM_SIZE
	.align		4
.L_321:
        /*0050*/ 	.byte	0x03, 0x19
        /*0052*/ 	.short	0x0010


	//----- nvinfo : EIATTR_PARAM_CBANK
	.align		4
        /*0054*/ 	.byte	0x04, 0x0a
        /*0056*/ 	.short	(.L_323 - .L_322)
	.align		4
.L_322:
        /*0058*/ 	.word	index@(.nv.constant0._Z4hge2Pf7__half2S0_)
        /*005c*/ 	.short	0x0380
        /*005e*/ 	.short	0x0010


	//----- nvinfo : EIATTR_SW_WAR
	.align		4
.L_323:
        /*0060*/ 	.byte	0x04, 0x36
        /*0062*/ 	.short	(.L_325 - .L_324)
.L_324:
        /*0064*/ 	.word	0x00000008
.L_325:


//--------------------- .nv.info._Z5hequ2Pf7__half2S0_ --------------------------
	.section	.nv.info._Z5hequ2Pf7__half2S0_,"",@"SHT_CUDA_INFO"
	.sectionflags	@""
	.align	4


	//----- nvinfo : EIATTR_CUDA_API_VERSION
	.align		4
        /*0000*/ 	.byte	0x04, 0x37
        /*0002*/ 	.short	(.L_327 - .L_326)
.L_326:
        /*0004*/ 	.word	0x00000082


	//----- nvinfo : EIATTR_KPARAM_INFO
	.align		4
.L_327:
        /*0008*/ 	.byte	0x04, 0x17
        /*000a*/ 	.short	(.L_329 - .L_328)
.L_328:
        /*000c*/ 	.word	0x00000000
        /*0010*/ 	.short	0x0002
        /*0012*/ 	.short	0x000c
        /*0014*/ 	.byte	0x00, 0xf0, 0x11, 0x00


	//----- nvinfo : EIATTR_KPARAM_INFO
	.align		4
.L_329:
        /*0018*/ 	.byte	0x04, 0x17
        /*001a*/ 	.short	(.L_331 - .L_330)
.L_330:
        /*001c*/ 	.word	0x00000000
        /*0020*/ 	.short	0x0001
        /*0022*/ 	.short	0x0008
        /*0024*/ 	.byte	0x00, 0xf0, 0x11, 0x00


	//----- nvinfo : EIATTR_KPARAM_INFO
	.align		4
.L_331:
        /*0028*/ 	.byte	0x04, 0x17
        /*002a*/ 	.short	(.L_333 - .L_332)
.L_332:
        /*002c*/ 	.word	0x00000000
        /*0030*/ 	.short	0x0000
        /*0032*/ 	.short	0x0000
        /*0034*/ 	.byte	0x00, 0xf5, 0x21, 0x00


	//----- nvinfo : EIATTR_SPARSE_MMA_MASK
	.align		4
.L_333:
        /*0038*/ 	.byte	0x03, 0x50
        /*003a*/ 	.short	0x0000


	//----- nvinfo : EIATTR_MAXREG_COUNT
	.align		4
        /*003c*/ 	.byte	0x03, 0x1b
        /*003e*/ 	.short	0x00ff


	//----- nvinfo : EIATTR_MERCURY_ISA_VERSION
	.align		4
        /*0040*/ 	.byte	0x03, 0x5f
        /*0042*/ 	.short	0x0101


	//----- nvinfo : EIATTR_VRC_CTA_INIT_COUNT
	.align		4
        /*0044*/ 	.byte	0x02, 0x4a
	.zero		1
	.zero		1


	//----- nvinfo : EIATTR_EXIT_INSTR_OFFSETS
	.align		4
        /*0048*/ 	.byte	0x04, 0x1c
        /*004a*/ 	.short	(.L_335 - .L_334)


	//   ....[0]....
.L_334:
        /*004c*/ 	.word	0x00000090


	//----- nvinfo : EIATTR_CBANK_PARAM_SIZE
	.align		4
.L_335:
        /*0050*/ 	.byte	0x03, 0x19
        /*0052*/ 	.short	0x0010


	//----- nvinfo : EIATTR_PARAM_CBANK
	.align		4
        /*0054*/ 	.byte	0x04, 0x0a
        /*0056*/ 	.short	(.L_337 - .L_336)
	.align		4
.L_336:
        /*0058*/ 	.word	index@(.nv.constant0._Z5hequ2Pf7__half2S0_)
        /*005c*/ 	.short	0x0380
        /*005e*/ 	.short	0x0010


	//----- nvinfo : EIATTR_SW_WAR
	.align		4
.L_337:
        /*0060*/ 	.byte	0x04, 0x36
        /*0062*/ 	.short	(.L_339 - .L_338)
.L_338:
        /*0064*/ 	.word	0x00000008
.L_339:


//--------------------- .nv.info._Z4heq2Pf7__half2S0_ --------------------------
	.section	.nv.info._Z4heq2Pf7__half2S0_,"",@"SHT_CUDA_INFO"
	.sectionflags	@""
	.align	4


	//----- nvinfo : EIATTR_CUDA_API_VERSION
	.align		4
        /*0000*/ 	.byte	0x04, 0x37
        /*0002*/ 	.short	(.L_341 - .L_340)
.L_340:
        /*0004*/ 	.word	0x00000082


	//----- nvinfo : EIATTR_KPARAM_INFO
	.align		4
.L_341:
        /*0008*/ 	.byte	0x04, 0x17
        /*000a*/ 	.short	(.L_343 - .L_342)
.L_342:
        /*000c*/ 	.word	0x00000000
        /*0010*/ 	.short	0x0002
        /*0012*/ 	.short	0x000c
        /*0014*/ 	.byte	0x00, 0xf0, 0x11, 0x00


	//----- nvinfo : EIATTR_KPARAM_INFO
	.align		4
.L_343:
        /*0018*/ 	.byte	0x04, 0x17
        /*001a*/ 	.short	(.L_345 - .L_344)
.L_344:
        /*001c*/ 	.word	0x00000000
        /*0020*/ 	.short	0x0001
        /*0022*/ 	.short	0x0008
        /*0024*/ 	.byte	0x00, 0xf0, 0x11, 0x00


	//----- nvinfo : EIATTR_KPARAM_INFO
	.align		4
.L_345:
        /*0028*/ 	.byte	0x04, 0x17
        /*002a*/ 	.short	(.L_347 - .L_346)
.L_346:
        /*002c*/ 	.word	0x00000000
        /*0030*/ 	.short	0x0000
        /*0032*/ 	.short	0x0000
        /*0034*/ 	.byte	0x00, 0xf5, 0x21, 0x00


	//----- nvinfo : EIATTR_SPARSE_MMA_MASK
	.align		4
.L_347:
        /*0038*/ 	.byte	0x03, 0x50
        /*003a*/ 	.short	0x0000


	//----- nvinfo : EIATTR_MAXREG_COUNT
	.align		4
        /*003c*/ 	.byte	0x03, 0x1b
        /*003e*/ 	.short	0x00ff


	//----- nvinfo : EIATTR_MERCURY_ISA_VERSION
	.align		4
        /*0040*/ 	.byte	0x03, 0x5f
        /*0042*/ 	.short	0x0101


	//----- nvinfo : EIATTR_VRC_CTA_INIT_COUNT
	.align		4
        /*0044*/ 	.byte	0x02, 0x4a
	.zero		1
	.zero		1


	//----- nvinfo : EIATTR_EXIT_INSTR_OFFSETS
	.align		4
        /*0048*/ 	.byte	0x04, 0x1c
        /*004a*/ 	.short	(.L_349 - .L_348)


	//   ....[0]....
.L_348:
        /*004c*/ 	.word	0x00000090


	//----- nvinfo : EIATTR_CBANK_PARAM_SIZE
	.align		4
.L_349:
        /*0050*/ 	.byte	0x03, 0x19
        /*0052*/ 	.short	0x0010


	//----- nvinfo : EIATTR_PARAM_CBANK
	.align		4
        /*0054*/ 	.byte	0x04, 0x0a
        /*0056*/ 	.short	(.L_351 - .L_350)
	.align		4
.L_350:
        /*0058*/ 	.word	index@(.nv.constant0._Z4heq2Pf7__half2S0_)
        /*005c*/ 	.short	0x0380
        /*005e*/ 	.short	0x0010


	//----- nvinfo : EIATTR_SW_WAR
	.align		4
.L_351:
        /*0060*/ 	.byte	0x04, 0x36
        /*0062*/ 	.short	(.L_353 - .L_352)
.L_352:
        /*0064*/ 	.word	0x00000008
.L_353:


//--------------------- .nv.info._Z6hbneu2Pb7__half2S0_ --------------------------
	.section	.nv.info._Z6hbneu2Pb7__half2S0_,"",@"SHT_CUDA_INFO"
	.sectionflags	@""
	.align	4


	//----- nvinfo : EIATTR_CUDA_API_VERSION
	.align		4
        /*0000*/ 	.byte	0x04, 0x37
        /*0002*/ 	.short	(.L_355 - .L_354)
.L_354:
        /*0004*/ 	.word	0x00000082


	//----- nvinfo : EIATTR_KPARAM_INFO
	.align		4
.L_355:
        /*0008*/ 	.byte	0x04, 0x17
        /*000a*/ 	.short	(.L_357 - .L_356)
.L_356:
        /*000c*/ 	.word	0x00000000
        /*0010*/ 	.short	0x0002
        /*0012*/ 	.short	0x000c
        /*0014*/ 	.byte	0x00, 0xf0, 0x11, 0x00


	//----- nvinfo : EIATTR_KPARAM_INFO
	.align		4
.L_357:
        /*0018*/ 	.byte	0x04, 0x17
        /*001a*/ 	.short	(.L_359 - .L_358)
.L_358:
        /*001c*/ 	.word	0x00000000
        /*0020*/ 	.short	0x0001
        /*0022*/ 	.short	0x0008
        /*0024*/ 	.byte	0x00, 0xf0, 0x11, 0x00


	//----- nvinfo : EIATTR_KPARAM_INFO
	.align		4
.L_359:
        /*0028*/ 	.byte	0x04, 0x17
        /*002a*/ 	.short	(.L_361 - .L_360)
.L_360:
        /*002c*/ 	.word	0x00000000
        /*0030*/ 	.short	0x0000
        /*0032*/ 	.short	0x0000
        /*0034*/ 	.byte	0x00, 0xf5, 0x21, 0x00


	//----- nvinfo : EIATTR_SPARSE_MMA_MASK
	.align		4
.L_361:
        /*0038*/ 	.byte	0x03, 0x50
        /*003a*/ 	.short	0x0000


	//----- nvinfo : EIATTR_MAXREG_COUNT
	.align		4
        /*003c*/ 	.byte	0x03, 0x1b
        /*003e*/ 	.short	0x00ff


	//----- nvinfo : EIATTR_MERCURY_ISA_VERSION
	.align		4
        /*0040*/ 	.byte	0x03, 0x5f
        /*0042*/ 	.short	0x0101


	//----- nvinfo : EIATTR_VRC_CTA_INIT_COUNT
	.align		4
        /*0044*/ 	.byte	0x02, 0x4a
	.zero		1
	.zero		1


	//----- nvinfo : EIATTR_EXIT_INSTR_OFFSETS
	.align		4
        /*0048*/ 	.byte	0x04, 0x1c
        /*004a*/ 	.short	(.L_363 - .L_362)


	//   ....[0]....
.L_362:
        /*004c*/ 	.word	0x00000080


	//----- nvinfo : EIATTR_CBANK_PARAM_SIZE
	.align		4
.L_363:
        /*0050*/ 	.byte	0x03, 0x19
        /*0052*/ 	.short	0x0010


	//----- nvinfo : EIATTR_PARAM_CBANK
	.align		4
        /*0054*/ 	.byte	0x04, 0x0a
        /*0056*/ 	.short	(.L_365 - .L_364)
	.align		4
.L_364:
        /*0058*/ 	.word	index@(.nv.constant0._Z6hbneu2Pb7__half2S0_)
        /*005c*/ 	.short	0x0380
        /*005e*/ 	.short	0x0010


	//----- nvinfo : EIATTR_SW_WAR
	.align		4
.L_365:
        /*0060*/ 	.byte	0x04, 0x36
        /*0062*/ 	.short	(.L_367 - .L_366)
.L_366:
        /*0064*/ 	.word	0x00000008
.L_367:


//--------------------- .nv.info._Z5hbne2Pb7__half2S0_ --------------------------
	.section	.nv.info._Z5hbne2Pb7__half2S0_,"",@"SHT_CUDA_INFO"
	.sectionflags	@""
	.align	4


	//----- nvinfo : EIATTR_CUDA_API_VERSION
	.align		4
        /*0000*/ 	.byte	0x04, 0x37
        /*0002*/ 	.short	(.L_369 - .L_368)
.L_368:
        /*0004*/ 	.word	0x00000082


	//----- nvinfo : EIATTR_KPARAM_INFO
	.align		4
.L_369:
        /*0008*/ 	.byte	0x04, 0x17
        /*000a*/ 	.short	(.L_371 - .L_370)
.L_370:
        /*000c*/ 	.word	0x00000000
        /*0010*/ 	.short	0x0002
        /*0012*/ 	.short	0x000c
        /*0014*/ 	.byte	0x00, 0xf0, 0x11, 0x00


	//----- nvinfo : EIATTR_KPARAM_INFO
	.align		4
.L_371:
        /*0018*/ 	.byte	0x04, 0x17
        /*001a*/ 	.short	(.L_373 - .L_372)
.L_372:
        /*001c*/ 	.word	0x00000000
        /*0020*/ 	.short	0x0001
        /*0022*/ 	.short	0x0008
        /*0024*/ 	.byte	0x00, 0xf0, 0x11, 0x00


	//----- nvinfo : EIATTR_KPARAM_INFO
	.align		4
.L_373:
        /*0028*/ 	.byte	0x04, 0x17
        /*002a*/ 	.short	(.L_375 - .L_374)
.L_374:
        /*002c*/ 	.word	0x00000000
        /*0030*/ 	.short	0x0000
        /*0032*/ 	.short	0x0000
        /*0034*/ 	.byte	0x00, 0xf5, 0x21, 0x00


	//----- nvinfo : EIATTR_SPARSE_MMA_MASK
	.align		4
.L_375:
        /*0038*/ 	.byte	0x03, 0x50
        /*003a*/ 	.short	0x0000


	//----- nvinfo : EIATTR_MAXREG_COUNT
	.align		4
        /*003c*/ 	.byte	0x03, 0x1b
        /*003e*/ 	.short	0x00ff


	//----- nvinfo : EIATTR_MERCURY_ISA_VERSION
	.align		4
        /*0040*/ 	.byte	0x03, 0x5f
        /*0042*/ 	.short	0x0101


	//----- nvinfo : EIATTR_VRC_CTA_INIT_COUNT
	.align		4
        /*0044*/ 	.byte	0x02, 0x4a
	.zero		1
	.zero		1


	//----- nvinfo : EIATTR_EXIT_INSTR_OFFSETS
	.align		4
        /*0048*/ 	.byte	0x04, 0x1c
        /*004a*/ 	.short	(.L_377 - .L_376)


	//   ....[0]....
.L_376:
        /*004c*/ 	.word	0x00000080


	//----- nvinfo : EIATTR_CBANK_PARAM_SIZE
	.align		4
.L_377:
        /*0050*/ 	.byte	0x03, 0x19
        /*0052*/ 	.short	0x0010


	//----- nvinfo : EIATTR_PARAM_CBANK
	.align		4
        /*0054*/ 	.byte	0x04, 0x0a
        /*0056*/ 	.short	(.L_379 - .L_378)
	.align		4
.L_378:
        /*0058*/ 	.word	index@(.nv.constant0._Z5hbne2Pb7__half2S0_)
        /*005c*/ 	.short	0x0380
        /*005e*/ 	.short	0x0010


	//----- nvinfo : EIATTR_SW_WAR
	.align		4
.L_379:
        /*0060*/ 	.byte	0x04, 0x36
        /*0062*/ 	.short	(.L_381 - .L_380)
.L_380:
        /*0064*/ 	.word	0x00000008
.L_381:


//--------------------- .nv.info._Z6hbltu2Pb7__half2S0_ --------------------------
	.section	.nv.info._Z6hbltu2Pb7__half2S0_,"",@"SHT_CUDA_INFO"
	.sectionflags	@""
	.align	4


	//----- nvinfo : EIATTR_CUDA_API_VERSION
	.align		4
        /*0000*/ 	.byte	0x04, 0x37
        /*0002*/ 	.short	(.L_383 - .L_382)
.L_382:
        /*0004*/ 	.word	0x00000082


	//----- nvinfo : EIATTR_KPARAM_INFO
	.align		4
.L_383:
        /*0008*/ 	.byte	0x04, 0x17
        /*000a*/ 	.short	(.L_385 - .L_384)
.L_384:
        /*000c*/ 	.word	0x00000000
        /*0010*/ 	.short	0x0002
        /*0012*/ 	.short	0x000c
        /*0014*/ 	.byte	0x00, 0xf0, 0x11, 0x00


	//----- nvinfo : EIATTR_KPARAM_INFO
	.align		4
.L_385:
        /*0018*/ 	.byte	0x04, 0x17
        /*001a*/ 	.short	(.L_387 - .L_386)
.L_386:
        /*001c*/ 	.word	0x00000000
        /*0020*/ 	.short	0x0001
        /*0022*/ 	.short	0x0008
        /*0024*/ 	.byte	0x00, 0xf0, 0x11, 0x00


	//----- nvinfo : EIATTR_KPARAM_INFO
	.align		4
.L_387:
        /*0028*/ 	.byte	0x04, 0x17
        /*002a*/ 	.short	(.L_389 - .L_388)
.L_388:
        /*002c*/ 	.word	0x00000000
        /*0030*/ 	.short	0x0000
        /*0032*/ 	.short	0x0000
        /*0034*/ 	.byte	0x00, 0xf5, 0x21, 0x00


	//----- nvinfo : EIATTR_SPARSE_MMA_MASK
	.align		4
.L_389:
        /*0038*/ 	.byte	0x03, 0x50
        /*003a*/ 	.short	0x0000


	//----- nvinfo : EIATTR_MAXREG_COUNT
	.align		4
        /*003c*/ 	.byte	0x03, 0x1b
        /*003e*/ 	.short	0x00ff


	//----- nvinfo : EIATTR_MERCURY_ISA_VERSION
	.align		4
        /*0040*/ 	.byte	0x03, 0x5f
        /*0042*/ 	.short	0x0101


	//----- nvinfo : EIATTR_VRC_CTA_INIT_COUNT
	.align		4
        /*0044*/ 	.byte	0x02, 0x4a
	.zero		1
	.zero		1


	//----- nvinfo : EIATTR_EXIT_INSTR_OFFSETS
	.align		4
        /*0048*/ 	.byte	0x04, 0x1c
        /*004a*/ 	.short	(.L_391 - .L_390)


	//   ....[0]....
.L_390:
        /*004c*/ 	.word	0x00000080


	//----- nvinfo : EIATTR_CBANK_PARAM_SIZE
	.align		4
.L_391:
        /*0050*/ 	.byte	0x03, 0x19
        /*0052*/ 	.short	0x0010


	//----- nvinfo : EIATTR_PARAM_CBANK
	.align		4
        /*0054*/ 	.byte	0x04, 0x0a
        /*0056*/ 	.short	(.L_393 - .L_392)
	.align		4
.L_392:
        /*0058*/ 	.word	index@(.nv.constant0._Z6hbltu2Pb7__half2S0_)
        /*005c*/ 	.short	0x0380
        /*005e*/ 	.short	0x0010


	//----- nvinfo : EIATTR_SW_WAR
	.align		4
.L_393:
        /*0060*/ 	.byte	0x04, 0x36
        /*0062*/ 	.short	(.L_395 - .L_394)
.L_394:
        /*0064*/ 	.word	0x00000008
.L_395:


//--------------------- .nv.info._Z5hblt2Pb7__half2S0_ --------------------------
	.section	.nv.info._Z5hblt2Pb7__half2S0_,"",@"SHT_CUDA_INFO"
	.sectionflags	@""
	.align	4


	//----- nvinfo : EIATTR_CUDA_API_VERSION
	.align		4
        /*0000*/ 	.byte	0x04, 0x37
        /*0002*/ 	.short	(.L_397 - .L_396)
.L_396:
        /*0004*/ 	.word	0x00000082


	//----- nvinfo : EIATTR_KPARAM_INFO
	.align		4
.L_397:
        /*0008*/ 	.byte	0x04, 0x17
        /*000a*/ 	.short	(.L_399 - .L_398)
.L_398:
        /*000c*/ 	.word	0x00000000
        /*0010*/ 	.short	0x0002
        /*0012*/ 	.short	0x000c
        /*0014*/ 	.byte	0x00, 0xf0, 0x11, 0x00


	//----- nvinfo : EIATTR_KPARAM_INFO
	.align		4
.L_399:
        /*0018*/ 	.byte	0x04, 0x17
        /*001a*/ 	.short	(.L_401 - .L_400)
.L_400:
        /*001c*/ 	.word	0x00000000
        /*0020*/ 	.short	0x0001
        /*0022*/ 	.short	0x0008
        /*0024*/ 	.byte	0x00, 0xf0, 0x11, 0x00


	//----- nvinfo : EIATTR_KPARAM_INFO
	.align		4
.L_401:
        /*0028*/ 	.byte	0x04, 0x17
        /*002a*/ 	.short	(.L_403 - .L_402)
.L_402:
        /*002c*/ 	.word	0x00000000
        /*0030*/ 	.short	0x0000
        /*0032*/ 	.short	0x0000
        /*0034*/ 	.byte	0x00, 0xf5, 0x21, 0x00


	//----- nvinfo : EIATTR_SPARSE_MMA_MASK
	.align		4
.L_403:
        /*0038*/ 	.byte	0x03, 0x50
        /*003a*/ 	.short	0x0000


	//----- nvinfo : EIATTR_MAXREG_COUNT
	.align		4
        /*003c*/ 	.byte	0x03, 0x1b
        /*003e*/ 	.short	0x00ff


	//----- nvinfo : EIATTR_MERCURY_ISA_VERSION
	.align		4
        /*0040*/ 	.byte	0x03, 0x5f
        /*0042*/ 	.short	0x0101


	//----- nvinfo : EIATTR_VRC_CTA_INIT_COUNT
	.align		4
        /*0044*/ 	.byte	0x02, 0x4a
	.zero		1
	.zero		1


	//----- nvinfo : EIATTR_EXIT_INSTR_OFFSETS
	.align		4
        /*0048*/ 	.byte	0x04, 0x1c
        /*004a*/ 	.short	(.L_405 - .L_404)


	//   ....[0]....
.L_404:
        /*004c*/ 	.word	0x00000080


	//----- nvinfo : EIATTR_CBANK_PARAM_SIZE
	.align		4
.L_405:
        /*0050*/ 	.byte	0x03, 0x19
        /*0052*/ 	.short	0x0010


	//----- nvinfo : EIATTR_PARAM_CBANK
	.align		4
        /*0054*/ 	.byte	0x04, 0x0a
        /*0056*/ 	.short	(.L_407 - .L_406)
	.align		4
.L_406:
        /*0058*/ 	.word	index@(.nv.constant0._Z5hblt2Pb7__half2S0_)
        /*005c*/ 	.short	0x0380
        /*005e*/ 	.short	0x0010


	//----- nvinfo : EIATTR_SW_WAR
	.align		4
.L_407:
        /*0060*/ 	.byte	0x04, 0x36
        /*0062*/ 	.short	(.L_409 - .L_408)
.L_408:
        /*0064*/ 	.word	0x00000008
.L_409:


//--------------------- .nv.info._Z6hbleu2Pb7__half2S0_ --------------------------
	.section	.nv.info._Z6hbleu2Pb7__half2S0_,"",@"SHT_CUDA_INFO"
	.sectionflags	@""
	.align	4


	//----- nvinfo : EIATTR_CUDA_API_VERSION
	.align		4
        /*0000*/ 	.byte	0x04, 0x37
        /*0002*/ 	.short	(.L_411 - .L_410)
.L_410:
        /*0004*/ 	.word	0x00000082


	//----- nvinfo : EIATTR_KPARAM_INFO
	.align		4
.L_411:
        /*0008*/ 	.byte	0x04, 0x17
        /*000a*/ 	.short	(.L_413 - .L_412)
.L_412:
        /*000c*/ 	.word	0x00000000
        /*0010*/ 	.short	0x0002
        /*0012*/ 	.short	0x000c
        /*0014*/ 	.byte	0x00, 0xf0, 0x11, 0x00


	//----- nvinfo : EIATTR_KPARAM_INFO
	.align		4
.L_413:
        /*0018*/ 	.byte	0x04, 0x17
        /*001a*/ 	.short	(.L_415 - .L_414)
.L_414:
        /*001c*/ 	.word	0x00000000
        /*0020*/ 	.short	0x0001
        /*0022*/ 	.short	0x0008
        /*0024*/ 	.byte	0x00, 0xf0, 0x11, 0x00


	//----- nvinfo : EIATTR_KPARAM_INFO
	.align		4
.L_415:
        /*0028*/ 	.byte	0x04, 0x17
        /*002a*/ 	.short	(.L_417 - .L_416)
.L_416:
        /*002c*/ 	.word	0x00000000
        /*0030*/ 	.short	0x0000
        /*0032*/ 	.short	0x0000
        /*0034*/ 	.byte	0x00, 0xf5, 0x21, 0x00


	//----- nvinfo : EIATTR_SPARSE_MMA_MASK
	.align		4
.L_417:
        /*0038*/ 	.byte	0x03, 0x50
        /*003a*/ 	.short	0x0000


	//----- nvinfo : EIATTR_MAXREG_COUNT
	.align		4
        /*003c*/ 	.byte	0x03, 0x1b
        /*003e*/ 	.short	0x00ff


	//----- nvinfo : EIATTR_MERCURY_ISA_VERSION
	.align		4
        /*0040*/ 	.byte	0x03, 0x5f
        /*0042*/ 	.short	0x0101


	//----- nvinfo : EIATTR_VRC_CTA_INIT_COUNT
	.align		4
        /*0044*/ 	.byte	0x02, 0x4a
	.zero		1
	.zero		1


	//----- nvinfo : EIATTR_EXIT_INSTR_OFFSETS
	.align		4
        /*0048*/ 	.byte	0x04, 0x1c
        /*004a*/ 	.short	(.L_419 - .L_418)


	//   ....[0]....
.L_418:
        /*004c*/ 	.word	0x00000080


	//----- nvinfo : EIATTR_CBANK_PARAM_SIZE
	.align		4
.L_419:
        /*0050*/ 	.byte	0x03, 0x19
        /*0052*/ 	.short	0x0010


	//----- nvinfo : EIATTR_PARAM_CBANK
	.align		4
        /*0054*/ 	.byte	0x04, 0x0a
        /*0056*/ 	.short	(.L_421 - .L_420)
	.align		4
.L_420:
        /*0058*/ 	.word	index@(.nv.constant0._Z6hbleu2Pb7__half2S0_)
        /*005c*/ 	.short	0x0380
        /*005e*/ 	.short	0x0010


	//----- nvinfo : EIATTR_SW_WAR
	.align		4
.L_421:
        /*0060*/ 	.byte	0x04, 0x36
        /*0062*/ 	.short	(.L_423 - .L_422)
.L_422:
        /*0064*/ 	.word	0x00000008
.L_423:


//--------------------- .nv.info._Z5hble2Pb7__half2S0_ --------------------------
	.section	.nv.info._Z5hble2Pb7__half2S0_,"",@"SHT_CUDA_INFO"
	.sectionflags	@""
	.align	4


	//----- nvinfo : EIATTR_CUDA_API_VERSION
	.align		4
        /*0000*/ 	.byte	0x04, 0x37
        /*0002*/ 	.short	(.L_425 - .L_424)
.L_424:
        /*0004*/ 	.word	0x00000082


	//----- nvinfo : EIATTR_KPARAM_INFO
	.align		4
.L_425:
        /*0008*/ 	.byte	0x04, 0x17
        /*000a*/ 	.short	(.L_427 - .L_426)
.L_426:
        /*000c*/ 	.word	0x00000000
        /*0010*/ 	.short	0x0002
        /*0012*/ 	.short	0x000c
        /*0014*/ 	.byte	0x00, 0xf0, 0x11, 0x00


	//----- nvinfo : EIATTR_KPARAM_INFO
	.align		4
.L_427:
        /*0018*/ 	.byte	0x04, 0x17
        /*001a*/ 	.short	(.L_429 - .L_428)
.L_428:
        /*001c*/ 	.word	0x00000000
        /*0020*/ 	.short	0x0001
        /*0022*/ 	.short	0x0008
        /*0024*/ 	.byte	0x00, 0xf0, 0x11, 0x00


	//----- nvinfo : EIATTR_KPARAM_INFO
	.align		4
.L_429:
        /*0028*/ 	.byte	0x04, 0x17
        /*002a*/ 	.short	(.L_431 - .L_430)
.L_430:
        /*002c*/ 	.word	0x00000000
        /*0030*/ 	.short	0x0000
        /*0032*/ 	.short	0x0000
        /*0034*/ 	.byte	0x00, 0xf5, 0x21, 0x00


	//----- nvinfo : EIATTR_SPARSE_MMA_MASK
	.align		4
.L_431:
        /*0038*/ 	.byte	0x03, 0x50
        /*003a*/ 	.short	0x0000


	//----- nvinfo : EIATTR_MAXREG_COUNT
	.align		4
        /*003c*/ 	.byte	0x03, 0x1b
        /*003e*/ 	.short	0x00ff


	//----- nvinfo : EIATTR_MERCURY_ISA_VERSION
	.align		4
        /*0040*/ 	.byte	0x03, 0x5f
        /*0042*/ 	.short	0x0101


	//----- nvinfo : EIATTR_VRC_CTA_INIT_COUNT
	.align		4
        /*0044*/ 	.byte	0x02, 0x4a
	.zero		1
	.zero		1


	//----- nvinfo : EIATTR_EXIT_INSTR_OFFSETS
	.align		4
        /*0048*/ 	.byte	0x04, 0x1c
        /*004a*/ 	.short	(.L_433 - .L_432)


	//   ....[0]....
.L_432:
        /*004c*/ 	.word	0x00000080


	//----- nvinfo : EIATTR_CBANK_PARAM_SIZE
	.align		4
.L_433:
        /*0050*/ 	.byte	0x03, 0x19
        /*0052*/ 	.short	0x0010


	//----- nvinfo : EIATTR_PARAM_CBANK
	.align		4
        /*0054*/ 	.byte	0x04, 0x0a
        /*0056*/ 	.short	(.L_435 - .L_434)
	.align		4
.L_434:
        /*0058*/ 	.word	index@(.nv.constant0._Z5hble2Pb7__half2S0_)
        /*005c*/ 	.short	0x0380
        /*005e*/ 	.short	0x0010


	//----- nvinfo : EIATTR_SW_WAR
	.align		4
.L_435:
        /*0060*/ 	.byte	0x04, 0x36
        /*0062*/ 	.short	(.L_437 - .L_436)
.L_436:
        /*0064*/ 	.word	0x00000008
.L_437:


//--------------------- .nv.info._Z6hbgtu2Pb7__half2S0_ --------------------------
	.section	.nv.info._Z6hbgtu2Pb7__half2S0_,"",@"SHT_CUDA_INFO"
	.sectionflags	@""
	.align	4


	//----- nvinfo : EIATTR_CUDA_API_VERSION
	.align		4
        /*0000*/ 	.byte	0x04, 0x37
        /*0002*/ 	.short	(.L_439 - .L_438)
.L_438:
        /*0004*/ 	.word	0x00000082


	//----- nvinfo : EIATTR_KPARAM_INFO
	.align		4
.L_439:
        /*0008*/ 	.byte	0x04, 0x17
        /*000a*/ 	.short	(.L_441 - .L_440)
.L_440:
        /*000c*/ 	.word	0x00000000
        /*0010*/ 	.short	0x0002
        /*0012*/ 	.short	0x000c
        /*0014*/ 	.byte	0x00, 0xf0, 0x11, 0x00


	//----- nvinfo : EIATTR_KPARAM_INFO
	.align		4
.L_441:
        /*0018*/ 	.byte	0x04, 0x17
        /*001a*/ 	.short	(.L_443 - .L_442)
.L_442:
        /*001c*/ 	.word	0x00000000
        /*0020*/ 	.short	0x0001
        /*0022*/ 	.short	0x0008
        /*0024*/ 	.byte	0x00, 0xf0, 0x11, 0x00


	//----- nvinfo : EIATTR_KPARAM_INFO
	.align		4
.L_443:
        /*0028*/ 	.byte	0x04, 0x17
        /*002a*/ 	.short	(.L_445 - .L_444)
.L_444:
        /*002c*/ 	.word	0x00000000
        /*0030*/ 	.short	0x0000
        /*0032*/ 	.short	0x0000
        /*0034*/ 	.byte	0x00, 0xf5, 0x21, 0x00


	//----- nvinfo : EIATTR_SPARSE_MMA_MASK
	.align		4
.L_445:
        /*0038*/ 	.byte	0x03, 0x50
        /*003a*/ 	.short	0x0000


	//----- nvinfo : EIATTR_MAXREG_COUNT
	.align		4
        /*003c*/ 	.byte	0x03, 0x1b
        /*003e*/ 	.short	0x00ff


	//----- nvinfo : EIATTR_MERCURY_ISA_VERSION
	.align		4
        /*0040*/ 	.byte	0x03, 0x5f
        /*0042*/ 	.short	0x0101


	//----- nvinfo : EIATTR_VRC_CTA_INIT_COUNT
	.align		4
        /*0044*/ 	.byte	0x02, 0x4a
	.zero		1
	.zero		1


	//----- nvinfo : EIATTR_EXIT_INSTR_OFFSETS
	.align		4
        /*0048*/ 	.byte	0x04, 0x1c
        /*004a*/ 	.short	(.L_447 - .L_446)


	//   ....[0]....
.L_446:
        /*004c*/ 	.word	0x00000080


	//----- nvinfo : EIATTR_CBANK_PARAM_SIZE
	.align		4
.L_447:
        /*0050*/ 	.byte	0x03, 0x19
        /*0052*/ 	.short	0x0010


	//----- nvinfo : EIATTR_PARAM_CBANK
	.align		4
        /*0054*/ 	.byte	0x04, 0x0a
        /*0056*/ 	.short	(.L_449 - .L_448)
	.align		4
.L_448:
        /*0058*/ 	.word	index@(.nv.constant0._Z6hbgtu2Pb7__half2S0_)
        /*005c*/ 	.short	0x0380
        /*005e*/ 	.short	0x0010


	//----- nvinfo : EIATTR_SW_WAR
	.align		4
.L_449:
        /*0060*/ 	.byte	0x04, 0x36
        /*0062*/ 	.short	(.L_451 - .L_450)
.L_450:
        /*0064*/ 	.word	0x00000008
.L_451:


//--------------------- .nv.info._Z5hbgt2Pb7__half2S0_ --------------------------
	.section	.nv.info._Z5hbgt2Pb7__half2S0_,"",@"SHT_CUDA_INFO"
	.sectionflags	@""
	.align	4


	//----- nvinfo : EIATTR_CUDA_API_VERSION
	.align		4
        /*0000*/ 	.byte	0x04, 0x37
        /*0002*/ 	.short	(.L_453 - .L_452)
.L_452:
        /*0004*/ 	.word	0x00000082


	//----- nvinfo : EIATTR_KPARAM_INFO
	.align		4
.L_453:
        /*0008*/ 	.byte	0x04, 0x17
        /*000a*/ 	.short	(.L_455 - .L_454)
.L_454:
        /*000c*/ 	.word	0x00000000
        /*0010*/ 	.short	0x0002
        /*0012*/ 	.short	0x000c
        /*0014*/ 	.byte	0x00, 0xf0, 0x11, 0x00


	//----- nvinfo : EIATTR_KPARAM_INFO
	.align		4
.L_455:
        /*0018*/ 	.byte	0x04, 0x17
        /*001a*/ 	.short	(.L_457 - .L_456)
.L_456:
        /*001c*/ 	.word	0x00000000
        /*0020*/ 	.short	0x0001
        /*0022*/ 	.short	0x0008
        /*0024*/ 	.byte	0x00, 0xf0, 0x11, 0x00


	//----- nvinfo : EIATTR_KPARAM_INFO
	.align		4
.L_457:
        /*0028*/ 	.byte	0x04, 0x17
        /*002a*/ 	.short	(.L_459 - .L_458)
.L_458:
        /*002c*/ 	.word	0x00000000
        /*0030*/ 	.short	0x0000
        /*0032*/ 	.short	0x0000
        /*0034*/ 	.byte	0x00, 0xf5, 0x21, 0x00


	//----- nvinfo : EIATTR_SPARSE_MMA_MASK
	.align		4
.L_459:
        /*0038*/ 	.byte	0x03, 0x50
        /*003a*/ 	.short	0x0000


	//----- nvinfo : EIATTR_MAXREG_COUNT
	.align		4
        /*003c*/ 	.byte	0x03, 0x1b
        /*003e*/ 	.short	0x00ff


	//----- nvinfo : EIATTR_MERCURY_ISA_VERSION
	.align		4
        /*0040*/ 	.byte	0x03, 0x5f
        /*0042*/ 	.short	0x0101


	//----- nvinfo : EIATTR_VRC_CTA_INIT_COUNT
	.align		4
        /*0044*/ 	.byte	0x02, 0x4a
	.zero		1
	.zero		1


	//----- nvinfo : EIATTR_EXIT_INSTR_OFFSETS
	.align		4
        /*0048*/ 	.byte	0x04, 0x1c
        /*004a*/ 	.short	(.L_461 - .L_460)


	//   ....[0]....
.L_460:
        /*004c*/ 	.word	0x00000080


	//----- nvinfo : EIATTR_CBANK_PARAM_SIZE
	.align		4
.L_461:
        /*0050*/ 	.byte	0x03, 0x19
        /*0052*/ 	.short	0x0010


	//----- nvinfo : EIATTR_PARAM_CBANK
	.align		4
        /*0054*/ 	.byte	0x04, 0x0a
        /*0056*/ 	.short	(.L_463 - .L_462)
	.align		4
.L_462:
        /*0058*/ 	.word	index@(.nv.constant0._Z5hbgt2Pb7__half2S0_)
        /*005c*/ 	.short	0x0380
        /*005e*/ 	.short	0x0010


	//----- nvinfo : EIATTR_SW_WAR
	.align		4
.L_463:
        /*0060*/ 	.byte	0x04, 0x36
        /*0062*/ 	.short	(.L_465 - .L_464)
.L_464:
        /*0064*/ 	.word	0x00000008
.L_465:


//--------------------- .nv.info._Z6hbgeu2Pb7__half2S0_ --------------------------
	.section	.nv.info._Z6hbgeu2Pb7__half2S0_,"",@"SHT_CUDA_INFO"
	.sectionflags	@""
	.align	4


	//----- nvinfo : EIATTR_CUDA_API_VERSION
	.align		4
        /*0000*/ 	.byte	0x04, 0x37
        /*0002*/ 	.short	(.L_467 - .L_466)
.L_466:
        /*0004*/ 	.word	0x00000082


	//----- nvinfo : EIATTR_KPARAM_INFO
	.align		4
.L_467:
        /*0008*/ 	.byte	0x04, 0x17
        /*000a*/ 	.short	(.L_469 - .L_468)
.L_468:
        /*000c*/ 	.word	0x00000000
        /*0010*/ 	.short	0x0002
        /*0012*/ 	.short	0x000c
        /*0014*/ 	.byte	0x00, 0xf0, 0x11, 0x00


	//----- nvinfo : EIATTR_KPARAM_INFO
	.align		4
.L_469:
        /*0018*/ 	.byte	0x04, 0x17
        /*001a*/ 	.short	(.L_471 - .L_470)
.L_470:
        /*001c*/ 	.word	0x00000000
        /*0020*/ 	.short	0x0001
        /*0022*/ 	.short	0x0008
        /*0024*/ 	.byte	0x00, 0xf0, 0x11, 0x00


	//----- nvinfo : EIATTR_KPARAM_INFO
	.align		4
.L_471:
        /*0028*/ 	.byte	0x04, 0x17
        /*002a*/ 	.short	(.L_473 - .L_472)
.L_472:
        /*002c*/ 	.word	0x00000000
        /*0030*/ 	.short	0x0000
        /*0032*/ 	.short	0x0000
        /*0034*/ 	.byte	0x00, 0xf5, 0x21, 0x00


	//----- nvinfo : EIATTR_SPARSE_MMA_MASK
	.align		4
.L_473:
        /*0038*/ 	.byte	0x03, 0x50
        /*003a*/ 	.short	0x0000


	//----- nvinfo : EIATTR_MAXREG_COUNT
	.align		4
        /*003c*/ 	.byte	0x03, 0x1b
        /*003e*/ 	.short	0x00ff


	//----- nvinfo : EIATTR_MERCURY_ISA_VERSION
	.align		4
        /*0040*/ 	.byte	0x03, 0x5f
        /*0042*/ 	.short	0x0101


	//----- nvinfo : EIATTR_VRC_CTA_INIT_COUNT
	.align		4
        /*0044*/ 	.byte	0x02, 0x4a
	.zero		1
	.zero		1


	//----- nvinfo : EIATTR_EXIT_INSTR_OFFSETS
	.align		4
        /*0048*/ 	.byte	0x04, 0x1c
        /*004a*/ 	.short	(.L_475 - .L_474)


	//   ....[0]....
.L_474:
        /*004c*/ 	.word	0x00000080


	//----- nvinfo : EIATTR_CBANK_PARAM_SIZE
	.align		4
.L_475:
        /*0050*/ 	.byte	0x03, 0x19
        /*0052*/ 	.short	0x0010


	//----- nvinfo : EIATTR_PARAM_CBANK
	.align		4
        /*0054*/ 	.byte	0x04, 0x0a
        /*0056*/ 	.short	(.L_477 - .L_476)
	.align		4
.L_476:
        /*0058*/ 	.word	index@(.nv.constant0._Z6hbgeu2Pb7__half2S0_)
        /*005c*/ 	.short	0x0380
        /*005e*/ 	.short	0x0010


	//----- nvinfo : EIATTR_SW_WAR
	.align		4
.L_477:
        /*0060*/ 	.byte	0x04, 0x36
        /*0062*/ 	.short	(.L_479 - .L_478)
.L_478:
        /*0064*/ 	.word	0x00000008
.L_479:


//--------------------- .nv.info._Z5hbge2Pb7__half2S0_ --------------------------
	.section	.nv.info._Z5hbge2Pb7__half2S0_,"",@"SHT_CUDA_INFO"
	.sectionflags	@""
	.align	4


	//----- nvinfo : EIATTR_CUDA_API_VERSION
	.align		4
        /*0000*/ 	.byte	0x04, 0x37
        /*0002*/ 	.short	(.L_481 - .L_480)
.L_480:
        /*0004*/ 	.word	0x00000082


	//----- nvinfo : EIATTR_KPARAM_INFO
	.align		4
.L_481:
        /*0008*/ 	.byte	0x04, 0x17
        /*000a*/ 	.short	(.L_483 - .L_482)
.L_482:
        /*000c*/ 	.word	0x00000000
        /*0010*/ 	.short	0x0002
        /*0012*/ 	.short	0x000c
        /*0014*/ 	.byte	0x00, 0xf0, 0x11, 0x00


	//----- nvinfo : EIATTR_KPARAM_INFO
	.align		4
.L_483:
        /*0018*/ 	.byte	0x04, 0x17
        /*001a*/ 	.short	(.L_485 - .L_484)
.L_484:
        /*001c*/ 	.word	0x00000000
        /*0020*/ 	.short	0x0001
        /*0022*/ 	.short	0x0008
        /*0024*/ 	.byte	0x00, 0xf0, 0x11, 0x00


	//----- nvinfo : EIATTR_KPARAM_INFO
	.align		4
.L_485:
        /*0028*/ 	.byte	0x04, 0x17
        /*002a*/ 	.short	(.L_487 - .L_486)
.L_486:
        /*002c*/ 	.word	0x00000000
        /*0030*/ 	.short	0x0000
        /*0032*/ 	.short	0x0000
        /*0034*/ 	.byte	0x00, 0xf5, 0x21, 0x00


	//----- nvinfo : EIATTR_SPARSE_MMA_MASK
	.align		4
.L_487:
        /*0038*/ 	.byte	0x03, 0x50
        /*003a*/ 	.short	0x0000


	//----- nvinfo : EIATTR_MAXREG_COUNT
	.align		4
        /*003c*/ 	.byte	0x03, 0x1b
        /*003e*/ 	.short	0x00ff


	//----- nvinfo : EIATTR_MERCURY_ISA_VERSION
	.align		4
        /*0040*/ 	.byte	0x03, 0x5f
        /*0042*/ 	.short	0x0101


	//----- nvinfo : EIATTR_VRC_CTA_INIT_COUNT
	.align		4
        /*0044*/ 	.byte	0x02, 0x4a
	.zero		1
	.zero		1


	//----- nvinfo : EIATTR_EXIT_INSTR_OFFSETS
	.align		4
        /*0048*/ 	.byte	0x04, 0x1c
        /*004a*/ 	.short	(.L_489 - .L_488)


	//   ....[0]....
.L_488:
        /*004c*/ 	.word	0x00000080


	//----- nvinfo : EIATTR_CBANK_PARAM_SIZE
	.align		4
.L_489:
        /*0050*/ 	.byte	0x03, 0x19
        /*0052*/ 	.short	0x0010


	//----- nvinfo : EIATTR_PARAM_CBANK
	.align		4
        /*0054*/ 	.byte	0x04, 0x0a
        /*0056*/ 	.short	(.L_491 - .L_490)
	.align		4
.L_490:
        /*0058*/ 	.word	index@(.nv.constant0._Z5hbge2Pb7__half2S0_)
        /*005c*/ 	.short	0x0380
        /*005e*/ 	.short	0x0010


	//----- nvinfo : EIATTR_SW_WAR
	.align		4
.L_491:
        /*0060*/ 	.byte	0x04, 0x36
        /*0062*/ 	.short	(.L_493 - .L_492)
.L_492:
        /*0064*/ 	.word	0x00000008
.L_493:


//--------------------- .nv.info._Z6hbequ2Pb7__half2S0_ --------------------------
	.section	.nv.info._Z6hbequ2Pb7__half2S0_,"",@"SHT_CUDA_INFO"
	.sectionflags	@""
	.align	4


	//----- nvinfo : EIATTR_CUDA_API_VERSION
	.align		4
        /*0000*/ 	.byte	0x04, 0x37
        /*0002*/ 	.short	(.L_495 - .L_494)
.L_494:
        /*0004*/ 	.word	0x00000082


	//----- nvinfo : EIATTR_KPARAM_INFO
	.align		4
.L_495:
        /*0008*/ 	.byte	0x04, 0x17
        /*000a*/ 	.short	(.L_497 - .L_496)
.L_496:
        /*000c*/ 	.word	0x00000000
        /*0010*/ 	.short	0x0002
        /*0012*/ 	.short	0x000c
        /*0014*/ 	.byte	0x00, 0xf0, 0x11, 0x00


	//----- nvinfo : EIATTR_KPARAM_INFO
	.align		4
.L_497:
        /*0018*/ 	.byte	0x04, 0x17
        /*001a*/ 	.short	(.L_499 - .L_498)
.L_498:
        /*001c*/ 	.word	0x00000000
        /*0020*/ 	.short	0x0001
        /*0022*/ 	.short	0x0008
        /*0024*/ 	.byte	0x00, 0xf0, 0x11, 0x00


	//----- nvinfo : EIATTR_KPARAM_INFO
	.align		4
.L_499:
        /*0028*/ 	.byte	0x04, 0x17
        /*002a*/ 	.short	(.L_501 - .L_500)
.L_500:
        /*002c*/ 	.word	0x00000000
        /*0030*/ 	.short	0x0000
        /*0032*/ 	.short	0x0000
        /*0034*/ 	.byte	0x00, 0xf5, 0x21, 0x00


	//----- nvinfo : EIATTR_SPARSE_MMA_MASK
	.align		4
.L_501:
        /*0038*/ 	.byte	0x03, 0x50
        /*003a*/ 	.short	0x0000


	//----- nvinfo : EIATTR_MAXREG_COUNT
	.align		4
        /*003c*/ 	.byte	0x03, 0x1b
        /*003e*/ 	.short	0x00ff


	//----- nvinfo : EIATTR_MERCURY_ISA_VERSION
	.align		4
        /*0040*/ 	.byte	0x03, 0x5f
        /*0042*/ 	.short	0x0101


	//----- nvinfo : EIATTR_VRC_CTA_INIT_COUNT
	.align		4
        /*0044*/ 	.byte	0x02, 0x4a
	.zero		1
	.zero		1


	//----- nvinfo : EIATTR_EXIT_INSTR_OFFSETS
	.align		4
        /*0048*/ 	.byte	0x04, 0x1c
        /*004a*/ 	.short	(.L_503 - .L_502)


	//   ....[0]....
.L_502:
        /*004c*/ 	.word	0x00000080


	//----- nvinfo : EIATTR_CBANK_PARAM_SIZE
	.align		4
.L_503:
        /*0050*/ 	.byte	0x03, 0x19
        /*0052*/ 	.short	0x0010


	//----- nvinfo : EIATTR_PARAM_CBANK
	.align		4
        /*0054*/ 	.byte	0x04, 0x0a
        /*0056*/ 	.short	(.L_505 - .L_504)
	.align		4
.L_504:
        /*0058*/ 	.word	index@(.nv.constant0._Z6hbequ2Pb7__half2S0_)
        /*005c*/ 	.short	0x0380
        /*005e*/ 	.short	0x0010


	//----- nvinfo : EIATTR_SW_WAR
	.align		4
.L_505:
        /*0060*/ 	.byte	0x04, 0x36
        /*0062*/ 	.short	(.L_507 - .L_506)
.L_506:
        /*0064*/ 	.word	0x00000008
.L_507:


//--------------------- .nv.info._Z5hbeq2Pb7__half2S0_ --------------------------
	.section	.nv.info._Z5hbeq2Pb7__half2S0_,"",@"SHT_CUDA_INFO"
	.sectionflags	@""
	.align	4


	//----- nvinfo : EIATTR_CUDA_API_VERSION
	.align		4
        /*0000*/ 	.byte	0x04, 0x37
        /*0002*/ 	.short	(.L_509 - .L_508)
.L_508:
        /*0004*/ 	.word	0x00000082


	//----- nvinfo : EIATTR_KPARAM_INFO
	.align		4
.L_509:
        /*0008*/ 	.byte	0x04, 0x17
        /*000a*/ 	.short	(.L_511 - .L_510)
.L_510:
        /*000c*/ 	.word	0x00000000
        /*0010*/ 	.short	0x0002
        /*0012*/ 	.short	0x000c
        /*0014*/ 	.byte	0x00, 0xf0, 0x11, 0x00


	//----- nvinfo : EIATTR_KPARAM_INFO
	.align		4
.L_511:
        /*0018*/ 	.byte	0x04, 0x17
        /*001a*/ 	.short	(.L_513 - .L_512)
.L_512:
        /*001c*/ 	.word	0x00000000
        /*0020*/ 	.short	0x0001
        /*0022*/ 	.short	0x0008
        /*0024*/ 	.byte	0x00, 0xf0, 0x11, 0x00


	//----- nvinfo : EIATTR_KPARAM_INFO
	.align		4
.L_513:
        /*0028*/ 	.byte	0x04, 0x17
        /*002a*/ 	.short	(.L_515 - .L_514)
.L_514:
        /*002c*/ 	.word	0x00000000
        /*0030*/ 	.short	0x0000
        /*0032*/ 	.short	0x0000
        /*0034*/ 	.byte	0x00, 0xf5, 0x21, 0x00


	//----- nvinfo : EIATTR_SPARSE_MMA_MASK
	.align		4
.L_515:
        /*0038*/ 	.byte	0x03, 0x50
        /*003a*/ 	.short	0x0000


	//----- nvinfo : EIATTR_MAXREG_COUNT
	.align		4
        /*003c*/ 	.byte	0x03, 0x1b
        /*003e*/ 	.short	0x00ff


	//----- nvinfo : EIATTR_MERCURY_ISA_VERSION
	.align		4
        /*0040*/ 	.byte	0x03, 0x5f
        /*0042*/ 	.short	0x0101


	//----- nvinfo : EIATTR_VRC_CTA_INIT_COUNT
	.align		4
        /*0044*/ 	.byte	0x02, 0x4a
	.zero		1
	.zero		1


	//----- nvinfo : EIATTR_EXIT_INSTR_OFFSETS
	.align		4
        /*0048*/ 	.byte	0x04, 0x1c
        /*004a*/ 	.short	(.L_517 - .L_516)


	//   ....[0]....
.L_516:
        /*004c*/ 	.word	0x00000080


	//----- nvinfo : EIATTR_CBANK_PARAM_SIZE
	.align		4
.L_517:
        /*0050*/ 	.byte	0x03, 0x19
        /*0052*/ 	.short	0x0010


	//----- nvinfo : EIATTR_PARAM_CBANK
	.align		4
        /*0054*/ 	.byte	0x04, 0x0a
        /*0056*/ 	.short	(.L_519 - .L_518)
	.align		4
.L_518:
        /*0058*/ 	.word	index@(.nv.constant0._Z5hbeq2Pb7__half2S0_)
        /*005c*/ 	.short	0x0380
        /*005e*/ 	.short	0x0010


	//----- nvinfo : EIATTR_SW_WAR
	.align		4
.L_519:
        /*0060*/ 	.byte	0x04, 0x36
        /*0062*/ 	.short	(.L_521 - .L_520)
.L_520:
        /*0064*/ 	.word	0x00000008
.L_521:


//--------------------- .nv.info._Z9hsub2_satPf7__half2S0_ --------------------------
	.section	.nv.info._Z9hsub2_satPf7__half2S0_,"",@"SHT_CUDA_INFO"
	.sectionflags	@""
	.align	4


	//----- nvinfo : EIATTR_CUDA_API_VERSION
	.align		4
        /*0000*/ 	.byte	0x04, 0x37
        /*0002*/ 	.short	(.L_523 - .L_522)
.L_522:
        /*0004*/ 	.word	0x00000082


	//----- nvinfo : EIATTR_KPARAM_INFO
	.align		4
.L_523:
        /*0008*/ 	.byte	0x04, 0x17
        /*000a*/ 	.short	(.L_525 - .L_524)
.L_524:
        /*000c*/ 	.word	0x00000000
        /*0010*/ 	.short	0x0002
        /*0012*/ 	.short	0x000c
        /*0014*/ 	.byte	0x00, 0xf0, 0x11, 0x00


	//----- nvinfo : EIATTR_KPARAM_INFO
	.align		4
.L_525:
        /*0018*/ 	.byte	0x04, 0x17
        /*001a*/ 	.short	(.L_527 - .L_526)
.L_526:
        /*001c*/ 	.word	0x00000000
        /*0020*/ 	.short	0x0001
        /*0022*/ 	.short	0x0008
        /*0024*/ 	.byte	0x00, 0xf0, 0x11, 0x00


	//----- nvinfo : EIATTR_KPARAM_INFO
	.align		4
.L_527:
        /*0028*/ 	.byte	0x04, 0x17
        /*002a*/ 	.short	(.L_529 - .L_528)
.L_528:
        /*002c*/ 	.word	0x00000000
        /*0030*/ 	.short	0x0000
        /*0032*/ 	.short	0x0000
        /*0034*/ 	.byte	0x00, 0xf5, 0x21, 0x00


	//----- nvinfo : EIATTR_SPARSE_MMA_MASK
	.align		4
.L_529:
        /*0038*/ 	.byte	0x03, 0x50
        /*003a*/ 	.short	0x0000


	//----- nvinfo : EIATTR_MAXREG_COUNT
	.align		4
        /*003c*/ 	.byte	0x03, 0x1b
        /*003e*/ 	.short	0x00ff


	//----- nvinfo : EIATTR_MERCURY_ISA_VERSION
	.align		4
        /*0040*/ 	.byte	0x03, 0x5f
        /*0042*/ 	.short	0x0101


	//----- nvinfo : EIATTR_VRC_CTA_INIT_COUNT
	.align		4
        /*0044*/ 	.byte	0x02, 0x4a
	.zero		1
	.zero		1


	//----- nvinfo : EIATTR_EXIT_INSTR_OFFSETS
	.align		4
        /*0048*/ 	.byte	0x04, 0x1c
        /*004a*/ 	.short	(.L_531 - .L_530)


	//   ....[0]....
.L_530:
        /*004c*/ 	.word	0x00000090


	//----- nvinfo : EIATTR_CBANK_PARAM_SIZE
	.align		4
.L_531:
        /*0050*/ 	.byte	0x03, 0x19
        /*0052*/ 	.short	0x0010


	//----- nvinfo : EIATTR_PARAM_CBANK
	.align		4
        /*0054*/ 	.byte	0x04, 0x0a
        /*0056*/ 	.short	(.L_533 - .L_532)
	.align		4
.L_532:
        /*0058*/ 	.word	index@(.nv.constant0._Z9hsub2_satPf7__half2S0_)
        /*005c*/ 	.short	0x0380
        /*005e*/ 	.short	0x0010


	//----- nvinfo : EIATTR_SW_WAR
	.align		4
.L_533:
        /*0060*/ 	.byte	0x04, 0x36
        /*0062*/ 	.short	(.L_535 - .L_534)
.L_534:
        /*0064*/ 	.word	0x00000008
.L_535:


//--------------------- .nv.info._Z9hmul2_satPf7__half2S0_ --------------------------
	.section	.nv.info._Z9hmul2_satPf7__half2S0_,"",@"SHT_CUDA_INFO"
	.sectionflags	@""
	.align	4


	//----- nvinfo : EIATTR_CUDA_API_VERSION
	.align		4
        /*0000*/ 	.byte	0x04, 0x37
        /*0002*/ 	.short	(.L_537 - .L_536)
.L_536:
        /*0004*/ 	.word	0x00000082


	//----- nvinfo : EIATTR_KPARAM_INFO
	.align		4
.L_537:
        /*0008*/ 	.byte	0x04, 0x17
        /*000a*/ 	.short	(.L_539 - .L_538)
.L_538:
        /*000c*/ 	.word	0x00000000
        /*0010*/ 	.short	0x0002
        /*0012*/ 	.short	0x000c
        /*0014*/ 	.byte	0x00, 0xf0, 0x11, 0x00


	//----- nvinfo : EIATTR_KPARAM_INFO
	.align		4
.L_539:
        /*0018*/ 	.byte	0x04, 0x17
        /*001a*/ 	.short	(.L_541 - .L_540)
.L_540:
        /*001c*/ 	.word	0x00000000
        /*0020*/ 	.short	0x0001
        /*0022*/ 	.short	0x0008
        /*0024*/ 	.byte	0x00, 0xf0, 0x11, 0x00


	//----- nvinfo : EIATTR_KPARAM_INFO
	.align		4
.L_541:
        /*0028*/ 	.byte	0x04, 0x17
        /*002a*/ 	.short	(.L_543 - .L_542)
.L_542:
        /*002c*/ 	.word	0x00000000
        /*0030*/ 	.short	0x0000
        /*0032*/ 	.short	0x0000
        /*0034*/ 	.byte	0x00, 0xf5, 0x21, 0x00


	//----- nvinfo : EIATTR_SPARSE_MMA_MASK
	.align		4
.L_543:
        /*0038*/ 	.byte	0x03, 0x50
        /*003a*/ 	.short	0x0000


	//----- nvinfo : EIATTR_MAXREG_COUNT
	.align		4
        /*003c*/ 	.byte	0x03, 0x1b
        /*003e*/ 	.short	0x00ff


	//----- nvinfo : EIATTR_MERCURY_ISA_VERSION
	.align		4
        /*0040*/ 	.byte	0x03, 0x5f
        /*0042*/ 	.short	0x0101


	//----- nvinfo : EIATTR_VRC_CTA_INIT_COUNT
	.align		4
        /*0044*/ 	.byte	0x02, 0x4a
	.zero		1
	.zero		1


	//----- nvinfo : EIATTR_EXIT_INSTR_OFFSETS
	.align		4
        /*0048*/ 	.byte	0x04, 0x1c
        /*004a*/ 	.short	(.L_545 - .L_544)


	//   ....[0]....
.L_544:
        /*004c*/ 	.word	0x00000090


	//----- nvinfo : EIATTR_CBANK_PARAM_SIZE
	.align		4
.L_545:
        /*0050*/ 	.byte	0x03, 0x19
        /*0052*/ 	.short	0x0010


	//----- nvinfo : EIATTR_PARAM_CBANK
	.align		4
        /*0054*/ 	.byte	0x04, 0x0a
        /*0056*/ 	.short	(.L_547 - .L_546)
	.align		4
.L_546:
        /*0058*/ 	.word	index@(.nv.constant0._Z9hmul2_satPf7__half2S0_)
        /*005c*/ 	.short	0x0380
        /*005e*/ 	.short	0x0010


	//----- nvinfo : EIATTR_SW_WAR
	.align		4
.L_547:
        /*0060*/ 	.byte	0x04, 0x36
        /*0062*/ 	.short	(.L_549 - .L_548)
.L_548:
        /*0064*/ 	.word	0x00000008
.L_549:


//--------------------- .nv.info._Z9hfma2_satPf7__half2S0_S0_ --------------------------
	.section	.nv.info._Z9hfma2_satPf7__half2S0_S0_,"",@"SHT_CUDA_INFO"
	.sectionflags	@""
	.align	4


	//----- nvinfo : EIATTR_CUDA_API_VERSION
	.align		4
        /*0000*/ 	.byte	0x04, 0x37
        /*0002*/ 	.short	(.L_551 - .L_550)
.L_550:
        /*0004*/ 	.word	0x00000082


	//----- nvinfo : EIATTR_KPARAM_INFO
	.align		4
.L_551:
        /*0008*/ 	.byte	0x04, 0x17
        /*000a*/ 	.short	(.L_553 - .L_552)
.L_552:
        /*000c*/ 	.word	0x00000000
        /*0010*/ 	.short	0x0003
        /*0012*/ 	.short	0x0010
        /*0014*/ 	.byte	0x00, 0xf0, 0x11, 0x00


	//----- nvinfo : EIATTR_KPARAM_INFO
	.align		4
.L_553:
        /*0018*/ 	.byte	0x04, 0x17
        /*001a*/ 	.short	(.L_555 - .L_554)
.L_554:
        /*001c*/ 	.word	0x00000000
        /*0020*/ 	.short	0x0002
        /*0022*/ 	.short	0x000c
        /*0024*/ 	.byte	0x00, 0xf0, 0x11, 0x00


	//----- nvinfo : EIATTR_KPARAM_INFO
	.align		4
.L_555:
        /*0028*/ 	.byte	0x04, 0x17
        /*002a*/ 	.short	(.L_557 - .L_556)
.L_556:
        /*002c*/ 	.word	0x00000000
        /*0030*/ 	.short	0x0001
        /*0032*/ 	.short	0x0008
        /*0034*/ 	.byte	0x00, 0xf0, 0x11, 0x00


	//----- nvinfo : EIATTR_KPARAM_INFO
	.align		4
.L_557:
        /*0038*/ 	.byte	0x04, 0x17
        /*003a*/ 	.short	(.L_559 - .L_558)
.L_558:
        /*003c*/ 	.word	0x00000000
        /*0040*/ 	.short	0x0000
        /*0042*/ 	.short	0x0000
        /*0044*/ 	.byte	0x00, 0xf5, 0x21, 0x00


	//----- nvinfo : EIATTR_SPARSE_MMA_MASK
	.align		4
.L_559:
        /*0048*/ 	.byte	0x03, 0x50
        /*004a*/ 	.short	0x0000


	//----- nvinfo : EIATTR_MAXREG_COUNT
	.align		4
        /*004c*/ 	.byte	0x03, 0x1b
        /*004e*/ 	.short	0x00ff


	//----- nvinfo : EIATTR_MERCURY_ISA_VERSION
	.align		4
        /*0050*/ 	.byte	0x03, 0x5f
        /*0052*/ 	.short	0x0101


	//----- nvinfo : EIATTR_VRC_CTA_INIT_COUNT
	.align		4
        /*0054*/ 	.byte	0x02, 0x4a
	.zero		1
	.zero		1


	//----- nvinfo : EIATTR_EXIT_INSTR_OFFSETS
	.align		4
        /*0058*/ 	.byte	0x04, 0x1c
        /*005a*/ 	.short	(.L_561 - .L_560)


	//   ....[0]....
.L_560:
        /*005c*/ 	.word	0x000000a0


	//----- nvinfo : EIATTR_CBANK_PARAM_SIZE
	.align		4
.L_561:
        /*0060*/ 	.byte	0x03, 0x19
        /*0062*/ 	.short	0x0014


	//----- nvinfo : EIATTR_PARAM_CBANK
	.align		4
        /*0064*/ 	.byte	0x04, 0x0a
        /*0066*/ 	.short	(.L_563 - .L_562)
	.align		4
.L_562:
        /*0068*/ 	.word	index@(.nv.constant0._Z9hfma2_satPf7__half2S0_S0_)
        /*006c*/ 	.short	0x0380
        /*006e*/ 	.short	0x0014


	//----- nvinfo : EIATTR_SW_WAR
	.align		4
.L_563:
        /*0070*/ 	.byte	0x04, 0x36
        /*0072*/ 	.short	(.L_565 - .L_564)
.L_564:
        /*0074*/ 	.word	0x00000008
.L_565:


//--------------------- .nv.info._Z9hadd2_satPf7__half2S0_ --------------------------
	.section	.nv.info._Z9hadd2_satPf7__half2S0_,"",@"SHT_CUDA_INFO"
	.sectionflags	@""
	.align	4


	//----- nvinfo : EIATTR_CUDA_API_VERSION
	.align		4
        /*0000*/ 	.byte	0x04, 0x37
        /*0002*/ 	.short	(.L_567 - .L_566)
.L_566:
        /*0004*/ 	.word	0x00000082


	//----- nvinfo : EIATTR_KPARAM_INFO
	.align		4
.L_567:
        /*0008*/ 	.byte	0x04, 0x17
        /*000a*/ 	.short	(.L_569 - .L_568)
.L_568:
        /*000c*/ 	.word	0x00000000
        /*0010*/ 	.short	0x0002
        /*0012*/ 	.short	0x000c
        /*0014*/ 	.byte	0x00, 0xf0, 0x11, 0x00


	//----- nvinfo : EIATTR_KPARAM_INFO
	.align		4
.L_569:
        /*0018*/ 	.byte	0x04, 0x17
        /*001a*/ 	.short	(.L_571 - .L_570)
.L_570:
        /*001c*/ 	.word	0x00000000
        /*0020*/ 	.short	0x0001
        /*0022*/ 	.short	0x0008
        /*0024*/ 	.byte	0x00, 0xf0, 0x11, 0x00


	//----- nvinfo : EIATTR_KPARAM_INFO
	.align		4
.L_571:
        /*0028*/ 	.byte	0x04, 0x17
        /*002a*/ 	.short	(.L_573 - .L_572)
.L_572:
        /*002c*/ 	.word	0x00000000
        /*0030*/ 	.short	0x0000
        /*0032*/ 	.short	0x0000
        /*0034*/ 	.byte	0x00, 0xf5, 0x21, 0x00


	//----- nvinfo : EIATTR_SPARSE_MMA_MASK
	.align		4
.L_573:
        /*0038*/ 	.byte	0x03, 0x50
        /*003a*/ 	.short	0x0000


	//----- nvinfo : EIATTR_MAXREG_COUNT
	.align		4
        /*003c*/ 	.byte	0x03, 0x1b
        /*003e*/ 	.short	0x00ff


	//----- nvinfo : EIATTR_MERCURY_ISA_VERSION
	.align		4
        /*0040*/ 	.byte	0x03, 0x5f
        /*0042*/ 	.short	0x0101


	//----- nvinfo : EIATTR_VRC_CTA_INIT_COUNT
	.align		4
        /*0044*/ 	.byte	0x02, 0x4a
	.zero		1
	.zero		1


	//----- nvinfo : EIATTR_EXIT_INSTR_OFFSETS
	.align		4
        /*0048*/ 	.byte	0x04, 0x1c
        /*004a*/ 	.short	(.L_575 - .L_574)


	//   ....[0]....
.L_574:
        /*004c*/ 	.word	0x00000090


	//----- nvinfo : EIATTR_CBANK_PARAM_SIZE
	.align		4
.L_575:
        /*0050*/ 	.byte	0x03, 0x19
        /*0052*/ 	.short	0x0010


	//----- nvinfo : EIATTR_PARAM_CBANK
	.align		4
        /*0054*/ 	.byte	0x04, 0x0a
        /*0056*/ 	.short	(.L_577 - .L_576)
	.align		4
.L_576:
        /*0058*/ 	.word	index@(.nv.constant0._Z9hadd2_satPf7__half2S0_)
        /*005c*/ 	.short	0x0380
        /*005e*/ 	.short	0x0010


	//----- nvinfo : EIATTR_SW_WAR
	.align		4
.L_577:
        /*0060*/ 	.byte	0x04, 0x36
        /*0062*/ 	.short	(.L_579 - .L_578)
.L_578:
        /*0064*/ 	.word	0x00000008
.L_579:


//--------------------- .nv.callgraph             --------------------------
	.section	.nv.callgraph,"",@"SHT_CUDA_CALLGRAPH"
	.align	4
	.sectionentsize	8
	.align		4
        /*0000*/ 	.word	0x00000000
	.align		4
        /*0004*/ 	.word	0xffffffff
	.align		4
        /*0008*/ 	.word	0x00000000
	.align		4
        /*000c*/ 	.word	0xfffffffe
	.align		4
        /*0010*/ 	.word	0x00000000
	.align		4
        /*0014*/ 	.word	0xfffffffd
	.align		4
        /*0018*/ 	.word	0x00000000
	.align		4
        /*001c*/ 	.word	0xfffffffc


//--------------------- .text._Z5hneu2Pf7__half2S0_ --------------------------
	.section	.text._Z5hneu2Pf7__half2S0_,"ax",@progbits
	.align	128
        .global         _Z5hneu2Pf7__half2S0_
        .type           _Z5hneu2Pf7__half2S0_,@function
        .size           _Z5hneu2Pf7__half2S0_,(.L_x_29 - _Z5hneu2Pf7__half2S0_)
        .other          _Z5hneu2Pf7__half2S0_,@"STO_CUDA_ENTRY STV_DEFAULT"
_Z5hneu2Pf7__half2S0_:
.text._Z5hneu2Pf7__half2S0_:
[----:B------:R-:W-:Y:S08]  /*0000*/  LDC R1, c[0x0][0x37c] ;  /* 0x0000df00ff017b82 */ /* 0x000ff00000000800 */
[----:B------:R-:W0:Y:S01]  /*0010*/  LDC.64 R4, c[0x0][0x388] ;  /* 0x0000e200ff047b82 */ /* 0x000e220000000a00 */
[----:B------:R-:W1:Y:S07]  /*0020*/  LDCU.64 UR4, c[0x0][0x358] ;  /* 0x00006b00ff0477ac */ /* 0x000e6e0008000a00 */
[----:B------:R-:W1:Y:S01]  /*0030*/  LDC.64 R2, c[0x0][0x380] ;  /* 0x0000e000ff027b82 */ /* 0x000e620000000a00 */
[----:B0-----:R-:W-:-:S05]  /*0040*/  HSET2.BF.NEU.AND R0, R4, R5, PT ;  /* 0x0000000504007233 */ /* 0x001fca000380d080 */
[--C-:B------:R-:W-:Y:S02]  /*0050*/  HADD2.F32 R5, -RZ, R0.reuse.H0_H0 ;  /* 0x20000000ff057230 */ /* 0x100fe40000004100 */
[----:B------:R-:W-:-:S03]  /*0060*/  HADD2.F32 R7, -RZ, R0.H1_H1 ;  /* 0x30000000ff077230 */ /* 0x000fc60000004100 */
[----:B-1----:R-:W-:Y:S04]  /*0070*/  STG.E desc[UR4][R2.64], R5 ;  /* 0x0000000502007986 */ /* 0x002fe8000c101904 */
[----:B------:R-:W-:Y:S01]  /*0080*/  STG.E desc[UR4][R2.64+0x4], R7 ;  /* 0x0000040702007986 */ /* 0x000fe2000c101904 */
[----:B------:R-:W-:Y:S05]  /*0090*/  EXIT ;  /* 0x000000000000794d */ /* 0x000fea0003800000 */
.L_x_0:
[----:B------:R-:W-:-:S00]  /*00a0*/  BRA `(.L_x_0) ;  /* 0xfffffffc00fc7947 */ /* 0x000fc0000383ffff */
[----:B------:R-:W-:-:S00]  /*00b0*/  NOP ;  /* 0x0000000000007918 */ /* 0x000fc00000000000 */
        /* <DEDUP_REMOVED lines=12> */
.L_x_29:


//--------------------- .text._Z4hne2Pf7__half2S0_ --------------------------
	.section	.text._Z4hne2Pf7__half2S0_,"ax",@progbits
	.align	128
        .global         _Z4hne2Pf7__half2S0_
        .type           _Z4hne2Pf7__half2S0_,@function
        .size           _Z4hne2Pf7__half2S0_,(.L_x_30 - _Z4hne2Pf7__half2S0_)
        .other          _Z4hne2Pf7__half2S0_,@"STO_CUDA_ENTRY STV_DEFAULT"
_Z4hne2Pf7__half2S0_:
.text._Z4hne2Pf7__half2S0_:
[----:B------:R-:W-:Y:S08]  /*0000*/  LDC R1, c[0x0][0x37c] ;  /* 0x0000df00ff017b82 */ /* 0x000ff00000000800 */
[----:B------:R-:W0:Y:S01]  /*0010*/  LDC.64 R4, c[0x0][0x388] ;  /* 0x0000e200ff047b82 */ /* 0x000e220000000a00 */
[----:B------:R-:W1:Y:S07]  /*0020*/  LDCU.64 UR4, c[0x0][0x358] ;  /* 0x00006b00ff0477ac */ /* 0x000e6e0008000a00 */
[----:B------:R-:W1:Y:S01]  /*0030*/  LDC.64 R2, c[0x0][0x380] ;  /* 0x0000e000ff027b82 */ /* 0x000e620000000a00 */
[----:B0-----:R-:W-:-:S05]  /*0040*/  HSET2.BF.NE.AND R0, R4, R5, PT ;  /* 0x0000000504007233 */ /* 0x001fca0003805080 */
[--C-:B------:R-:W-:Y:S02]  /*0050*/  HADD2.F32 R5, -RZ, R0.reuse.H0_H0 ;  /* 0x20000000ff057230 */ /* 0x100fe40000004100 */
[----:B------:R-:W-:-:S03]  /*0060*/  HADD2.F32 R7, -RZ, R0.H1_H1 ;  /* 0x30000000ff077230 */ /* 0x000fc60000004100 */
[----:B-1----:R-:W-:Y:S04]  /*0070*/  STG.E desc[UR4][R2.64], R5 ;  /* 0x0000000502007986 */ /* 0x002fe8000c101904 */
[----:B------:R-:W-:Y:S01]  /*0080*/  STG.E desc[UR4][R2.64+0x4], R7 ;  /* 0x0000040702007986 */ /* 0x000fe2000c101904 */
[----:B------:R-:W-:Y:S05]  /*0090*/  EXIT ;  /* 0x000000000000794d */ /* 0x000fea0003800000 */
.L_x_1:
        /* <DEDUP_REMOVED lines=14> */
.L_x_30:


//--------------------- .text._Z5hltu2Pf7__half2S0_ --------------------------
	.section	.text._Z5hltu2Pf7__half2S0_,"ax",@progbits
	.align	128
        .global         _Z5hltu2Pf7__half2S0_
        .type           _Z5hltu2Pf7__half2S0_,@function
        .size           _Z5hltu2Pf7__half2S0_,(.L_x_31 - _Z5hltu2Pf7__half2S0_)
        .other          _Z5hltu2Pf7__half2S0_,@"STO_CUDA_ENTRY STV_DEFAULT"
_Z5hltu2Pf7__half2S0_:
.text._Z5hltu2Pf7__half2S0_:
[----:B------:R-:W-:Y:S08]  /*0000*/  LDC R1, c[0x0][0x37c] ;  /* 0x0000df00ff017b82 */ /* 0x000ff00000000800 */
[----:B------:R-:W0:Y:S01]  /*0010*/  LDC.64 R4, c[0x0][0x388] ;  /* 0x0000e200ff047b82 */ /* 0x000e220000000a00 */
[----:B------:R-:W1:Y:S07]  /*0020*/  LDCU.64 UR4, c[0x0][0x358] ;  /* 0x00006b00ff0477ac */ /* 0x000e6e0008000a00 */
[----:B------:R-:W1:Y:S01]  /*0030*/  LDC.64 R2, c[0x0][0x380] ;  /* 0x0000e000ff027b82 */ /* 0x000e620000000a00 */
[----:B0-----:R-:W-:-:S05]  /*0040*/  HSET2.BF.LTU.AND R0, R4, R5, PT ;  /* 0x0000000504007233 */ /* 0x001fca0003809080 */
[--C-:B------:R-:W-:Y:S02]  /*0050*/  HADD2.F32 R5, -RZ, R0.reuse.H0_H0 ;  /* 0x20000000ff057230 */ /* 0x100fe40000004100 */
[----:B------:R-:W-:-:S03]  /*0060*/  HADD2.F32 R7, -RZ, R0.H1_H1 ;  /* 0x30000000ff077230 */ /* 0x000fc60000004100 */
[----:B-1----:R-:W-:Y:S04]  /*0070*/  STG.E desc[UR4][R2.64], R5 ;  /* 0x0000000502007986 */ /* 0x002fe8000c101904 */
[----:B------:R-:W-:Y:S01]  /*0080*/  STG.E desc[UR4][R2.64+0x4], R7 ;  /* 0x0000040702007986 */ /* 0x000fe2000c101904 */
[----:B------:R-:W-:Y:S05]  /*0090*/  EXIT ;  /* 0x000000000000794d */ /* 0x000fea0003800000 */
.L_x_2:
        /* <DEDUP_REMOVED lines=14> */
.L_x_31:


//--------------------- .text._Z4hlt2Pf7__half2S0_ --------------------------
	.section	.text._Z4hlt2Pf7__half2S0_,"ax",@progbits
	.align	128
        .global         _Z4hlt2Pf7__half2S0_
        .type           _Z4hlt2Pf7__half2S0_,@function
        .size           _Z4hlt2Pf7__half2S0_,(.L_x_32 - _Z4hlt2Pf7__half2S0_)
        .other          _Z4hlt2Pf7__half2S0_,@"STO_CUDA_ENTRY STV_DEFAULT"
_Z4hlt2Pf7__half2S0_:
.text._Z4hlt2Pf7__half2S0_:
[----:B------:R-:W-:Y:S08]  /*0000*/  LDC R1, c[0x0][0x37c] ;  /* 0x0000df00ff017b82 */ /* 0x000ff00000000800 */
[----:B------:R-:W0:Y:S01]  /*0010*/  LDC.64 R4, c[0x0][0x388] ;  /* 0x0000e200ff047b82 */ /* 0x000e220000000a00 */
[----:B------:R-:W1:Y:S07]  /*0020*/  LDCU.64 UR4, c[0x0][0x358] ;  /* 0x00006b00ff0477ac */ /* 0x000e6e0008000a00 */
[----:B------:R-:W1:Y:S01]  /*0030*/  LDC.64 R2, c[0x0][0x380] ;  /* 0x0000e000ff027b82 */ /* 0x000e620000000a00 */
[----:B0-----:R-:W-:-:S05]  /*0040*/  HSET2.BF.LT.AND R0, R4, R5, PT ;  /* 0x0000000504007233 */ /* 0x001fca0003801080 */
[--C-:B------:R-:W-:Y:S02]  /*0050*/  HADD2.F32 R5, -RZ, R0.reuse.H0_H0 ;  /* 0x20000000ff057230 */ /* 0x100fe40000004100 */
[----:B------:R-:W-:-:S03]  /*0060*/  HADD2.F32 R7, -RZ, R0.H1_H1 ;  /* 0x30000000ff077230 */ /* 0x000fc60000004100 */
[----:B-1----:R-:W-:Y:S04]  /*0070*/  STG.E desc[UR4][R2.64], R5 ;  /* 0x0000000502007986 */ /* 0x002fe8000c101904 */
[----:B------:R-:W-:Y:S01]  /*0080*/  STG.E desc[UR4][R2.64+0x4], R7 ;  /* 0x0000040702007986 */ /* 0x000fe2000c101904 */
[----:B------:R-:W-:Y:S05]  /*0090*/  EXIT ;  /* 0x000000000000794d */ /* 0x000fea0003800000 */
.L_x_3:
        /* <DEDUP_REMOVED lines=14> */
.L_x_32:


//--------------------- .text._Z5hleu2Pf7__half2S0_ --------------------------
	.section	.text._Z5hleu2Pf7__half2S0_,"ax",@progbits
	.align	128
        .global         _Z5hleu2Pf7__half2S0_
        .type           _Z5hleu2Pf7__half2S0_,@function
        .size           _Z5hleu2Pf7__half2S0_,(.L_x_33 - _Z5hleu2Pf7__half2S0_)
        .other          _Z5hleu2Pf7__half2S0_,@"STO_CUDA_ENTRY STV_DEFAULT"
_Z5hleu2Pf7__half2S0_:
.text._Z5hleu2Pf7__half2S0_:
[----:B------:R-:W-:Y:S08]  /*0000*/  LDC R1, c[0x0][0x37c] ;  /* 0x0000df00ff017b82 */ /* 0x000ff00000000800 */
[----:B------:R-:W0:Y:S01]  /*0010*/  LDC.64 R4, c[0x0][0x388] ;  /* 0x0000e200ff047b82 */ /* 0x000e220000000a00 */
[----:B------:R-:W1:Y:S07]  /*0020*/  LDCU.64 UR4, c[0x0][0x358] ;  /* 0x00006b00ff0477ac */ /* 0x000e6e0008000a00 */
[----:B------:R-:W1:Y:S01]  /*0030*/  LDC.64 R2, c[0x0][0x380] ;  /* 0x0000e000ff027b82 */ /* 0x000e620000000a00 */
[----:B0-----:R-:W-:-:S05]  /*0040*/  HSET2.BF.LEU.AND R0, R4, R5, PT ;  /* 0x0000000504007233 */ /* 0x001fca000380b080 */
[--C-:B------:R-:W-:Y:S02]  /*0050*/  HADD2.F32 R5, -RZ, R0.reuse.H0_H0 ;  /* 0x20000000ff057230 */ /* 0x100fe40000004100 */
[----:B------:R-:W-:-:S03]  /*0060*/  HADD2.F32 R7, -RZ, R0.H1_H1 ;  /* 0x30000000ff077230 */ /* 0x000fc60000004100 */
[----:B-1----:R-:W-:Y:S04]  /*0070*/  STG.E desc[UR4][R2.64], R5 ;  /* 0x0000000502007986 */ /* 0x002fe8000c101904 */
[----:B------:R-:W-:Y:S01]  /*0080*/  STG.E desc[UR4][R2.64+0x4], R7 ;  /* 0x0000040702007986 */ /* 0x000fe2000c101904 */
[----:B------:R-:W-:Y:S05]  /*0090*/  EXIT ;  /* 0x000000000000794d */ /* 0x000fea0003800000 */
.L_x_4:
        /* <DEDUP_REMOVED lines=14> */
.L_x_33:


//--------------------- .text._Z4hle2Pf7__half2S0_ --------------------------
	.section	.text._Z4hle2Pf7__half2S0_,"ax",@progbits
	.align	128
        .global         _Z4hle2Pf7__half2S0_
        .type           _Z4hle2Pf7__half2S0_,@function
        .size           _Z4hle2Pf7__half2S0_,(.L_x_34 - _Z4hle2Pf7__half2S0_)
        .other          _Z4hle2Pf7__half2S0_,@"STO_CUDA_ENTRY STV_DEFAULT"
_Z4hle2Pf7__half2S0_:
.text._Z4hle2Pf7__half2S0_:
[----:B------:R-:W-:Y:S08]  /*0000*/  LDC R1, c[0x0][0x37c] ;  /* 0x0000df00ff017b82 */ /* 0x000ff00000000800 */
[----:B------:R-:W0:Y:S01]  /*0010*/  LDC.64 R4, c[0x0][0x388] ;  /* 0x0000e200ff047b82 */ /* 0x000e220000000a00 */
[----:B------:R-:W1:Y:S07]  /*0020*/  LDCU.64 UR4, c[0x0][0x358] ;  /* 0x00006b00ff0477ac */ /* 0x000e6e0008000a00 */
[----:B------:R-:W1:Y:S01]  /*0030*/  LDC.64 R2, c[0x0][0x380] ;  /* 0x0000e000ff027b82 */ /* 0x000e620000000a00 */
[----:B0-----:R-:W-:-:S05]  /*0040*/  HSET2.BF.LE.AND R0, R4, R5, PT ;  /* 0x0000000504007233 */ /* 0x001fca0003803080 */
[--C-:B------:R-:W-:Y:S02]  /*0050*/  HADD2.F32 R5, -RZ, R0.reuse.H0_H0 ;  /* 0x20000000ff057230 */ /* 0x100fe40000004100 */
[----:B------:R-:W-:-:S03]  /*0060*/  HADD2.F32 R7, -RZ, R0.H1_H1 ;  /* 0x30000000ff077230 */ /* 0x000fc60000004100 */
[----:B-1----:R-:W-:Y:S04]  /*0070*/  STG.E desc[UR4][R2.64], R5 ;  /* 0x0000000502007986 */ /* 0x002fe8000c101904 */
[----:B------:R-:W-:Y:S01]  /*0080*/  STG.E desc[UR4][R2.64+0x4], R7 ;  /* 0x0000040702007986 */ /* 0x000fe2000c101904 */
[----:B------:R-:W-:Y:S05]  /*0090*/  EXIT ;  /* 0x000000000000794d */ /* 0x000fea0003800000 */
.L_x_5:
        /* <DEDUP_REMOVED lines=14> */
.L_x_34:


//--------------------- .text._Z7hisnan2Pf7__half2 --------------------------
	.section	.text._Z7hisnan2Pf7__half2,"ax",@progbits
	.align	128
        .global         _Z7hisnan2Pf7__half2
        .type           _Z7hisnan2Pf7__half2,@function
        .size           _Z7hisnan2Pf7__half2,(.L_x_35 - _Z7hisnan2Pf7__half2)
        .other          _Z7hisnan2Pf7__half2,@"STO_CUDA_ENTRY STV_DEFAULT"
_Z7hisnan2Pf7__half2:
.text._Z7hisnan2Pf7__half2:
[----:B------:R-:W-:Y:S08]  /*0000*/  LDC R1, c[0x0][0x37c] ;  /* 0x0000df00ff017b82 */ /* 0x000ff00000000800 */
[----:B------:R-:W0:Y:S01]  /*0010*/  LDC R0, c[0x0][0x388] ;  /* 0x0000e200ff007b82 */ /* 0x000e220000000800 */
[----:B------:R-:W1:Y:S07]  /*0020*/  LDCU.64 UR4, c[0x0][0x358] ;  /* 0x00006b00ff0477ac */ /* 0x000e6e0008000a00 */
[----:B------:R-:W1:Y:S01]  /*0030*/  LDC.64 R2, c[0x0][0x380] ;  /* 0x0000e000ff027b82 */ /* 0x000e620000000a00 */
[----:B0-----:R-:W-:-:S05]  /*0040*/  HSET2.BF.NAN.AND R0, R0, R0, PT ;  /* 0x0000000000007233 */ /* 0x001fca0003808080 */
[--C-:B------:R-:W-:Y:S02]  /*0050*/  HADD2.F32 R5, -RZ, R0.reuse.H0_H0 ;  /* 0x20000000ff057230 */ /* 0x100fe40000004100 */
[----:B------:R-:W-:-:S03]  /*0060*/  HADD2.F32 R7, -RZ, R0.H1_H1 ;  /* 0x30000000ff077230 */ /* 0x000fc60000004100 */
[----:B-1----:R-:W-:Y:S04]  /*0070*/  STG.E desc[UR4][R2.64], R5 ;  /* 0x0000000502007986 */ /* 0x002fe8000c101904 */
[----:B------:R-:W-:Y:S01]  /*0080*/  STG.E desc[UR4][R2.64+0x4], R7 ;  /* 0x0000040702007986 */ /* 0x000fe2000c101904 */
[----:B------:R-:W-:Y:S05]  /*0090*/  EXIT ;  /* 0x000000000000794d */ /* 0x000fea0003800000 */
.L_x_6:
        /* <DEDUP_REMOVED lines=14> */
.L_x_35:


//--------------------- .text._Z5hgtu2Pf7__half2S0_ --------------------------
	.section	.text._Z5hgtu2Pf7__half2S0_,"ax",@progbits
	.align	128
        .global         _Z5hgtu2Pf7__half2S0_
        .type           _Z5hgtu2Pf7__half2S0_,@function
        .size           _Z5hgtu2Pf7__half2S0_,(.L_x_36 - _Z5hgtu2Pf7__half2S0_)
        .other          _Z5hgtu2Pf7__half2S0_,@"STO_CUDA_ENTRY STV_DEFAULT"
_Z5hgtu2Pf7__half2S0_:
.text._Z5hgtu2Pf7__half2S0_:
[----:B------:R-:W-:Y:S08]  /*0000*/  LDC R1, c[0x0][0x37c] ;  /* 0x0000df00ff017b82 */ /* 0x000ff00000000800 */
[----:B------:R-:W0:Y:S01]  /*0010*/  LDC.64 R4, c[0x0][0x388] ;  /* 0x0000e200ff047b82 */ /* 0x000e220000000a00 */
[----:B------:R-:W1:Y:S07]  /*0020*/  LDCU.64 UR4, c[0x0][0x358] ;  /* 0x00006b00ff0477ac */ /* 0x000e6e0008000a00 */
[----:B------:R-:W1:Y:S01]  /*0030*/  LDC.64 R2, c[0x0][0x380] ;  /* 0x0000e000ff027b82 */ /* 0x000e620000000a00 */
[----:B0-----:R-:W-:-:S05]  /*0040*/  HSET2.BF.GTU.AND R0, R4, R5, PT ;  /* 0x0000000504007233 */ /* 0x001fca000380c080 */
[--C-:B------:R-:W-:Y:S02]  /*0050*/  HADD2.F32 R5, -RZ, R0.reuse.H0_H0 ;  /* 0x20000000ff057230 */ /* 0x100fe40000004100 */
[----:B------:R-:W-:-:S03]  /*0060*/  HADD2.F32 R7, -RZ, R0.H1_H1 ;  /* 0x30000000ff077230 */ /* 0x000fc60000004100 */
[----:B-1----:R-:W-:Y:S04]  /*0070*/  STG.E desc[UR4][R2.64], R5 ;  /* 0x0000000502007986 */ /* 0x002fe8000c101904 */
[----:B------:R-:W-:Y:S01]  /*0080*/  STG.E desc[UR4][R2.64+0x4], R7 ;  /* 0x0000040702007986 */ /* 0x000fe2000c101904 */
[----:B------:R-:W-:Y:S05]  /*0090*/  EXIT ;  /* 0x000000000000794d */ /* 0x000fea0003800000 */
.L_x_7:
        /* <DEDUP_REMOVED lines=14> */
.L_x_36:


//--------------------- .text._Z4hgt2Pf7__half2S0_ --------------------------
	.section	.text._Z4hgt2Pf7__half2S0_,"ax",@progbits
	.align	128
        .global         _Z4hgt2Pf7__half2S0_
        .type           _Z4hgt2Pf7__half2S0_,@function
        .size           _Z4hgt2Pf7__half2S0_,(.L_x_37 - _Z4hgt2Pf7__half2S0_)
        .other          _Z4hgt2Pf7__half2S0_,@"STO_CUDA_ENTRY STV_DEFAULT"
_Z4hgt2Pf7__half2S0_:
.text._Z4hgt2Pf7__half2S0_:
[----:B------:R-:W-:Y:S08]  /*0000*/  LDC R1, c[0x0][0x37c] ;  /* 0x0000df00ff017b82 */ /* 0x000ff00000000800 */
[----:B------:R-:W0:Y:S01]  /*0010*/  LDC.64 R4, c[0x0][0x388] ;  /* 0x0000e200ff047b82 */ /* 0x000e220000000a00 */
[----:B------:R-:W1:Y:S07]  /*0020*/  LDCU.64 UR4, c[0x0][0x358] ;  /* 0x00006b00ff0477ac */ /* 0x000e6e0008000a00 */
[----:B------:R-:W1:Y:S01]  /*0030*/  LDC.64 R2, c[0x0][0x380] ;  /* 0x0000e000ff027b82 */ /* 0x000e620000000a00 */
[----:B0-----:R-:W-:-:S05]  /*0040*/  HSET2.BF.GT.AND R0, R4, R5, PT ;  /* 0x0000000504007233 */ /* 0x001fca0003804080 */
[--C-:B------:R-:W-:Y:S02]  /*0050*/  HADD2.F32 R5, -RZ, R0.reuse.H0_H0 ;  /* 0x20000000ff057230 */ /* 0x100fe40000004100 */
[----:B------:R-:W-:-:S03]  /*0060*/  HADD2.F32 R7, -RZ, R0.H1_H1 ;  /* 0x30000000ff077230 */ /* 0x000fc60000004100 */
[----:B-1----:R-:W-:Y:S04]  /*0070*/  STG.E desc[UR4][R2.64], R5 ;  /* 0x0000000502007986 */ /* 0x002fe8000c101904 */
[----:B------:R-:W-:Y:S01]  /*0080*/  STG.E desc[UR4][R2.64+0x4], R7 ;  /* 0x0000040702007986 */ /* 0x000fe2000c101904 */
[----:B------:R-:W-:Y:S05]  /*0090*/  EXIT ;  /* 0x000000000000794d */ /* 0x000fea0003800000 */
.L_x_8:
        /* <DEDUP_REMOVED lines=14> */
.L_x_37:


//--------------------- .text._Z5hgeu2Pf7__half2S0_ --------------------------
	.section	.text._Z5hgeu2Pf7__half2S0_,"ax",@progbits
	.align	128
        .global         _Z5hgeu2Pf7__half2S0_
        .type           _Z5hgeu2Pf7__half2S0_,@function
        .size           _Z5hgeu2Pf7__half2S0_,(.L_x_38 - _Z5hgeu2Pf7__half2S0_)
        .other          _Z5hgeu2Pf7__half2S0_,@"STO_CUDA_ENTRY STV_DEFAULT"
_Z5hgeu2Pf7__half2S0_:
.text._Z5hgeu2Pf7__half2S0_:
[----:B------:R-:W-:Y:S08]  /*0000*/  LDC R1, c[0x0][0x37c] ;  /* 0x0000df00ff017b82 */ /* 0x000ff00000000800 */
[----:B------:R-:W0:Y:S01]  /*0010*/  LDC.64 R4, c[0x0][0x388] ;  /* 0x0000e200ff047b82 */ /* 0x000e220000000a00 */
[----:B------:R-:W1:Y:S07]  /*0020*/  LDCU.64 UR4, c[0x0][0x358] ;  /* 0x00006b00ff0477ac */ /* 0x000e6e0008000a00 */
[----:B------:R-:W1:Y:S01]  /*0030*/  LDC.64 R2, c[0x0][0x380] ;  /* 0x0000e000ff027b82 */ /* 0x000e620000000a00 */
[----:B0-----:R-:W-:-:S05]  /*0040*/  HSET2.BF.GEU.AND R0, R4, R5, PT ;  /* 0x0000000504007233 */ /* 0x001fca000380e080 */
[--C-:B------:R-:W-:Y:S02]  /*0050*/  HADD2.F32 R5, -RZ, R0.reuse.H0_H0 ;  /* 0x20000000ff057230 */ /* 0x100fe40000004100 */
[----:B------:R-:W-:-:S03]  /*0060*/  HADD2.F32 R7, -RZ, R0.H1_H1 ;  /* 0x30000000ff077230 */ /* 0x000fc60000004100 */
[----:B-1----:R-:W-:Y:S04]  /*0070*/  STG.E desc[UR4][R2.64], R5 ;  /* 0x0000000502007986 */ /* 0x002fe8000c101904 */
[----:B------:R-:W-:Y:S01]  /*0080*/  STG.E desc[UR4][R2.64+0x4], R7 ;  /* 0x0000040702007986 */ /* 0x000fe2000c101904 */
[----:B------:R-:W-:Y:S05]  /*0090*/  EXIT ;  /* 0x000000000000794d */ /* 0x000fea0003800000 */
.L_x_9:
        /* <DEDUP_REMOVED lines=14> */
.L_x_38:


//--------------------- .text._Z4hge2Pf7__half2S0_ --------------------------
	.section	.text._Z4hge2Pf7__half2S0_,"ax",@progbits
	.align	128
        .global         _Z4hge2Pf7__half2S0_
        .type           _Z4hge2Pf7__half2S0_,@function
        .size           _Z4hge2Pf7__half2S0_,(.L_x_39 - _Z4hge2Pf7__half2S0_)
        .other          _Z4hge2Pf7__half2S0_,@"STO_CUDA_ENTRY STV_DEFAULT"
_Z4hge2Pf7__half2S0_:
.text._Z4hge2Pf7__half2S0_:
[----:B------:R-:W-:Y:S08]  /*0000*/  LDC R1, c[0x0][0x37c] ;  /* 0x0000df00ff017b82 */ /* 0x000ff00000000800 */
[----:B------:R-:W0:Y:S01]  /*0010*/  LDC.64 R4, c[0x0][0x388] ;  /* 0x0000e200ff047b82 */ /* 0x000e220000000a00 */
[----:B------:R-:W1:Y:S07]  /*0020*/  LDCU.64 UR4, c[0x0][0x358] ;  /* 0x00006b00ff0477ac */ /* 0x000e6e0008000a00 */
[----:B------:R-:W1:Y:S01]  /*0030*/  LDC.64 R2, c[0x0][0x380] ;  /* 0x0000e000ff027b82 */ /* 0x000e620000000a00 */
[----:B0-----:R-:W-:-:S05]  /*0040*/  HSET2.BF.GE.AND R0, R4, R5, PT ;  /* 0x0000000504007233 */ /* 0x001fca0003806080 */
[--C-:B------:R-:W-:Y:S02]  /*0050*/  HADD2.F32 R5, -RZ, R0.reuse.H0_H0 ;  /* 0x20000000ff057230 */ /* 0x100fe40000004100 */
[----:B------:R-:W-:-:S03]  /*0060*/  HADD2.F32 R7, -RZ, R0.H1_H1 ;  /* 0x30000000ff077230 */ /* 0x000fc60000004100 */
[----:B-1----:R-:W-:Y:S04]  /*0070*/  STG.E desc[UR4][R2.64], R5 ;  /* 0x0000000502007986 */ /* 0x002fe8000c101904 */
[----:B------:R-:W-:Y:S01]  /*0080*/  STG.E desc[UR4][R2.64+0x4], R7 ;  /* 0x0000040702007986 */ /* 0x000fe2000c101904 */
[----:B------:R-:W-:Y:S05]  /*0090*/  EXIT ;  /* 0x000000000000794d */ /* 0x000fea0003800000 */
.L_x_10:
        /* <DEDUP_REMOVED lines=14> */
.L_x_39:


//--------------------- .text._Z5hequ2Pf7__half2S0_ --------------------------
	.section	.text._Z5hequ2Pf7__half2S0_,"ax",@progbits
	.align	128
        .global         _Z5hequ2Pf7__half2S0_
        .type           _Z5hequ2Pf7__half2S0_,@function
        .size           _Z5hequ2Pf7__half2S0_,(.L_x_40 - _Z5hequ2Pf7__half2S0_)
        .other          _Z5hequ2Pf7__half2S0_,@"STO_CUDA_ENTRY STV_DEFAULT"
_Z5hequ2Pf7__half2S0_:
.text._Z5hequ2Pf7__half2S0_:
[----:B------:R-:W-:Y:S08]  /*0000*/  LDC R1, c[0x0][0x37c] ;  /* 0x0000df00ff017b82 */ /* 0x000ff00000000800 */
[----:B------:R-:W0:Y:S01]  /*0010*/  LDC.64 R4, c[0x0][0x388] ;  /* 0x0000e200ff047b82 */ /* 0x000e220000000a00 */
[----:B------:R-:W1:Y:S07]  /*0020*/  LDCU.64 UR4, c[0x0][0x358] ;  /* 0x00006b00ff0477ac */ /* 0x000e6e0008000a00 */
[----:B------:R-:W1:Y:S01]  /*0030*/  LDC.64 R2, c[0x0][0x380] ;  /* 0x0000e000ff027b82 */ /* 0x000e620000000a00 */
[----:B0-----:R-:W-:-:S05]  /*0040*/  HSET2.BF.EQU.AND R0, R4, R5, PT ;  /* 0x0000000504007233 */ /* 0x001fca000380a080 */
[--C-:B------:R-:W-:Y:S02]  /*0050*/  HADD2.F32 R5, -RZ, R0.reuse.H0_H0 ;  /* 0x20000000ff057230 */ /* 0x100fe40000004100 */
[----:B------:R-:W-:-:S03]  /*0060*/  HADD2.F32 R7, -RZ, R0.H1_H1 ;  /* 0x30000000ff077230 */ /* 0x000fc60000004100 */
[----:B-1----:R-:W-:Y:S04]  /*0070*/  STG.E desc[UR4][R2.64], R5 ;  /* 0x0000000502007986 */ /* 0x002fe8000c101904 */
[----:B------:R-:W-:Y:S01]  /*0080*/  STG.E desc[UR4][R2.64+0x4], R7 ;  /* 0x0000040702007986 */ /* 0x000fe2000c101904 */
[----:B------:R-:W-:Y:S05]  /*0090*/  EXIT ;  /* 0x000000000000794d */ /* 0x000fea0003800000 */
.L_x_11:
        /* <DEDUP_REMOVED lines=14> */
.L_x_40:


//--------------------- .text._Z4heq2Pf7__half2S0_ --------------------------
	.section	.text._Z4heq2Pf7__half2S0_,"ax",@progbits
	.align	128
        .global         _Z4heq2Pf7__half2S0_
        .type           _Z4heq2Pf7__half2S0_,@function
        .size           _Z4heq2Pf7__half2S0_,(.L_x_41 - _Z4heq2Pf7__half2S0_)
        .other          _Z4heq2Pf7__half2S0_,@"STO_CUDA_ENTRY STV_DEFAULT"
_Z4heq2Pf7__half2S0_:
.text._Z4heq2Pf7__half2S0_:
[----:B------:R-:W-:Y:S08]  /*0000*/  LDC R1, c[0x0][0x37c] ;  /* 0x0000df00ff017b82 */ /* 0x000ff00000000800 */
[----:B------:R-:W0:Y:S01]  /*0010*/  LDC.64 R4, c[0x0][0x388] ;  /* 0x0000e200ff047b82 */ /* 0x000e220000000a00 */
[----:B------:R-:W1:Y:S07]  /*0020*/  LDCU.64 UR4, c[0x0][0x358] ;  /* 0x00006b00ff0477ac */ /* 0x000e6e0008000a00 */
[----:B------:R-:W1:Y:S01]  /*0030*/  LDC.64 R2, c[0x0][0x380] ;  /* 0x0000e000ff027b82 */ /* 0x000e620000000a00 */
[----:B0-----:R-:W-:-:S05]  /*0040*/  HSET2.BF.EQ.AND R0, R4, R5, PT ;  /* 0x0000000504007233 */ /* 0x001fca0003802080 */
[--C-:B------:R-:W-:Y:S02]  /*0050*/  HADD2.F32 R5, -RZ, R0.reuse.H0_H0 ;  /* 0x20000000ff057230 */ /* 0x100fe40000004100 */
[----:B------:R-:W-:-:S03]  /*0060*/  HADD2.F32 R7, -RZ, R0.H1_H1 ;  /* 0x30000000ff077230 */ /* 0x000fc60000004100 */
[----:B-1----:R-:W-:Y:S04]  /*0070*/  STG.E desc[UR4][R2.64], R5 ;  /* 0x0000000502007986 */ /* 0x002fe8000c101904 */
[----:B------:R-:W-:Y:S01]  /*0080*/  STG.E desc[UR4][R2.64+0x4], R7 ;  /* 0x0000040702007986 */ /* 0x000fe2000c101904 */
[----:B------:R-:W-:Y:S05]  /*0090*/  EXIT ;  /* 0x000000000000794d */ /* 0x000fea0003800000 */
.L_x_12:
        /* <DEDUP_REMOVED lines=14> */
.L_x_41:


//--------------------- .text._Z6hbneu2Pb7__half2S0_ --------------------------
	.section	.text._Z6hbneu2Pb7__half2S0_,"ax",@progbits
	.align	128
        .global         _Z6hbneu2Pb7__half2S0_
        .type           _Z6hbneu2Pb7__half2S0_,@function
        .size           _Z6hbneu2Pb7__half2S0_,(.L_x_42 - _Z6hbneu2Pb7__half2S0_)
        .other          _Z6hbneu2Pb7__half2S0_,@"STO_CUDA_ENTRY STV_DEFAULT"
_Z6hbneu2Pb7__half2S0_:
.text._Z6hbneu2Pb7__half2S0_:
[----:B------:R-:W-:Y:S08]  /*0000*/  LDC R1, c[0x0][0x37c] ;  /* 0x0000df00ff017b82 */ /* 0x000ff00000000800 */
[----:B------:R-:W0:Y:S01]  /*0010*/  LDC.64 R4, c[0x0][0x388] ;  /* 0x0000e200ff047b82 */ /* 0x000e220000000a00 */
[----:B------:R-:W1:Y:S07]  /*0020*/  LDCU.64 UR4, c[0x0][0x358] ;  /* 0x00006b00ff0477ac */ /* 0x000e6e0008000a00 */
[----:B------:R-:W1:Y:S01]  /*0030*/  LDC.64 R2, c[0x0][0x380] ;  /* 0x0000e000ff027b82 */ /* 0x000e620000000a00 */
[----:B0-----:R-:W-:-:S05]  /*0040*/  HSET2.NEU.AND R0, R4, R5, PT ;  /* 0x0000000504007233 */ /* 0x001fca000380d000 */
[----:B------:R-:W-:-:S04]  /*0050*/  ISETP.NE.AND P0, PT, R0, -0x1, PT ;  /* 0xffffffff0000780c */ /* 0x000fc80003f05270 */
[----:B------:R-:W-:-:S05]  /*0060*/  SEL R5, RZ, 0x1, P0 ;  /* 0x00000001ff057807 */ /* 0x000fca0000000000 */
[----:B-1----:R-:W-:Y:S01]  /*0070*/  STG.E.U8 desc[UR4][R2.64], R5 ;  /* 0x0000000502007986 */ /* 0x002fe2000c101104 */
[----:B------:R-:W-:Y:S05]  /*0080*/  EXIT ;  /* 0x000000000000794d */ /* 0x000fea0003800000 */
.L_x_13:
        /* <DEDUP_REMOVED lines=15> */
.L_x_42:


//--------------------- .text._Z5hbne2Pb7__half2S0_ --------------------------
	.section	.text._Z5hbne2Pb7__half2S0_,"ax",@progbits
	.align	128
        .global         _Z5hbne2Pb7__half2S0_
        .type           _Z5hbne2Pb7__half2S0_,@function
        .size           _Z5hbne2Pb7__half2S0_,(.L_x_43 - _Z5hbne2Pb7__half2S0_)
        .other          _Z5hbne2Pb7__half2S0_,@"STO_CUDA_ENTRY STV_DEFAULT"
_Z5hbne2Pb7__half2S0_:
.text._Z5hbne2Pb7__half2S0_:
[----:B------:R-:W-:Y:S08]  /*0000*/  LDC R1, c[0x0][0x37c] ;  /* 0x0000df00ff017b82 */ /* 0x000ff00000000800 */
[----:B------:R-:W0:Y:S01]  /*0010*/  LDC.64 R4, c[0x0][0x388] ;  /* 0x0000e200ff047b82 */ /* 0x000e220000000a00 */
[----:B------:R-:W1:Y:S07]  /*0020*/  LDCU.64 UR4, c[0x0][0x358] ;  /* 0x00006b00ff0477ac */ /* 0x000e6e0008000a00 */
[----:B------:R-:W1:Y:S01]  /*0030*/  LDC.64 R2, c[0x0][0x380] ;  /* 0x0000e000ff027b82 */ /* 0x000e620000000a00 */
[----:B0-----:R-:W-:-:S05]  /*0040*/  HSET2.NE.AND R0, R4, R5, PT ;  /* 0x0000000504007233 */ /* 0x001fca0003805000 */
[----:B------:R-:W-:-:S04]  /*0050*/  ISETP.NE.AND P0, PT, R0, -0x1, PT ;  /* 0xffffffff0000780c */ /* 0x000fc80003f05270 */
[----:B------:R-:W-:-:S05]  /*0060*/  SEL R5, RZ, 0x1, P0 ;  /* 0x00000001ff057807 */ /* 0x000fca0000000000 */
[----:B-1----:R-:W-:Y:S01]  /*0070*/  STG.E.U8 desc[UR4][R2.64], R5 ;  /* 0x0000000502007986 */ /* 0x002fe2000c101104 */
[----:B------:R-:W-:Y:S05]  /*0080*/  EXIT ;  /* 0x000000000000794d */ /* 0x000fea0003800000 */
.L_x_14:
        /* <DEDUP_REMOVED lines=15> */
.L_x_43:


//--------------------- .text._Z6hbltu2Pb7__half2S0_ --------------------------
	.section	.text._Z6hbltu2Pb7__half2S0_,"ax",@progbits
	.align	128
        .global         _Z6hbltu2Pb7__half2S0_
        .type           _Z6hbltu2Pb7__half2S0_,@function
        .size           _Z6hbltu2Pb7__half2S0_,(.L_x_44 - _Z6hbltu2Pb7__half2S0_)
        .other          _Z6hbltu2Pb7__half2S0_,@"STO_CUDA_ENTRY STV_DEFAULT"
_Z6hbltu2Pb7__half2S0_:
.text._Z6hbltu2Pb7__half2S0_:
[----:B------:R-:W-:Y:S08]  /*0000*/  LDC R1, c[0x0][0x37c] ;  /* 0x0000df00ff017b82 */ /* 0x000ff00000000800 */
[----:B------:R-:W0:Y:S01]  /*0010*/  LDC.64 R4, c[0x0][0x388] ;  /* 0x0000e200ff047b82 */ /* 0x000e220000000a00 */
[----:B------:R-:W1:Y:S07]  /*0020*/  LDCU.64 UR4, c[0x0][0x358] ;  /* 0x00006b00ff0477ac */ /* 0x000e6e0008000a00 */
[----:B------:R-:W1:Y:S01]  /*0030*/  LDC.64 R2, c[0x0][0x380] ;  /* 0x0000e000ff027b82 */ /* 0x000e620000000a00 */
[----:B0-----:R-:W-:-:S05]  /*0040*/  HSET2.LTU.AND R0, R4, R5, PT ;  /* 0x0000000504007233 */ /* 0x001fca0003809000 */
[----:B------:R-:W-:-:S04]  /*0050*/  ISETP.NE.AND P0, PT, R0, -0x1, PT ;  /* 0xffffffff0000780c */ /* 0x000fc80003f05270 */
[----:B------:R-:W-:-:S05]  /*0060*/  SEL R5, RZ, 0x1, P0 ;  /* 0x00000001ff057807 */ /* 0x000fca0000000000 */
[----:B-1----:R-:W-:Y:S01]  /*0070*/  STG.E.U8 desc[UR4][R2.64], R5 ;  /* 0x0000000502007986 */ /* 0x002fe2000c101104 */
[----:B------:R-:W-:Y:S05]  /*0080*/  EXIT ;  /* 0x000000000000794d */ /* 0x000fea0003800000 */
.L_x_15:
        /* <DEDUP_REMOVED lines=15> */
.L_x_44:


//--------------------- .text._Z5hblt2Pb7__half2S0_ --------------------------
	.section	.text._Z5hblt2Pb7__half2S0_,"ax",@progbits
	.align	128
        .global         _Z5hblt2Pb7__half2S0_
        .type           _Z5hblt2Pb7__half2S0_,@function
        .size           _Z5hblt2Pb7__half2S0_,(.L_x_45 - _Z5hblt2Pb7__half2S0_)
        .other          _Z5hblt2Pb7__half2S0_,@"STO_CUDA_ENTRY STV_DEFAULT"
_Z5hblt2Pb7__half2S0_:
.text._Z5hblt2Pb7__half2S0_:
[----:B------:R-:W-:Y:S08]  /*0000*/  LDC R1, c[0x0][0x37c] ;  /* 0x0000df00ff017b82 */ /* 0x000ff00000000800 */
[----:B------:R-:W0:Y:S01]  /*0010*/  LDC.64 R4, c[0x0][0x388] ;  /* 0x0000e200ff047b82 */ /* 0x000e220000000a00 */
[----:B------:R-:W1:Y:S07]  /*0020*/  LDCU.64 UR4, c[0x0][0x358] ;  /* 0x00006b00ff0477ac */ /* 0x000e6e0008000a00 */
[----:B------:R-:W1:Y:S01]  /*0030*/  LDC.64 R2, c[0x0][0x380] ;  /* 0x0000e000ff027b82 */ /* 0x000e620000000a00 */
[----:B0-----:R-:W-:-:S05]  /*0040*/  HSET2.LT.AND R0, R4, R5, PT ;  /* 0x0000000504007233 */ /* 0x001fca0003801000 */
[----:B------:R-:W-:-:S04]  /*0050*/  ISETP.NE.AND P0, PT, R0, -0x1, PT ;  /* 0xffffffff0000780c */ /* 0x000fc80003f05270 */
[----:B------:R-:W-:-:S05]  /*0060*/  SEL R5, RZ, 0x1, P0 ;  /* 0x00000001ff057807 */ /* 0x000fca0000000000 */
[----:B-1----:R-:W-:Y:S01]  /*0070*/  STG.E.U8 desc[UR4][R2.64], R5 ;  /* 0x0000000502007986 */ /* 0x002fe2000c101104 */
[----:B------:R-:W-:Y:S05]  /*0080*/  EXIT ;  /* 0x000000000000794d */ /* 0x000fea0003800000 */
.L_x_16:
        /* <DEDUP_REMOVED lines=15> */
.L_x_45:


//--------------------- .text._Z6hbleu2Pb7__half2S0_ --------------------------
	.section	.text._Z6hbleu2Pb7__half2S0_,"ax",@progbits
	.align	128
        .global         _Z6hbleu2Pb7__half2S0_
        .type           _Z6hbleu2Pb7__half2S0_,@function
        .size           _Z6hbleu2Pb7__half2S0_,(.L_x_46 - _Z6hbleu2Pb7__half2S0_)
        .other          _Z6hbleu2Pb7__half2S0_,@"STO_CUDA_ENTRY STV_DEFAULT"
_Z6hbleu2Pb7__half2S0_:
.text._Z6hbleu2Pb7__half2S0_:
[----:B------:R-:W-:Y:S08]  /*0000*/  LDC R1, c[0x0][0x37c] ;  /* 0x0000df00ff017b82 */ /* 0x000ff00000000800 */
[----:B------:R-:W0:Y:S01]  /*0010*/  LDC.64 R4, c[0x0][0x388] ;  /* 0x0000e200ff047b82 */ /* 0x000e220000000a00 */
[----:B------:R-:W1:Y:S07]  /*0020*/  LDCU.64 UR4, c[0x0][0x358] ;  /* 0x00006b00ff0477ac */ /* 0x000e6e0008000a00 */
[----:B------:R-:W1:Y:S01]  /*0030*/  LDC.64 R2, c[0x0][0x380] ;  /* 0x0000e000ff027b82 */ /* 0x000e620000000a00 */
[----:B0-----:R-:W-:-:S05]  /*0040*/  HSET2.LEU.AND R0, R4, R5, PT ;  /* 0x0000000504007233 */ /* 0x001fca000380b000 */
[----:B------:R-:W-:-:S04]  /*0050*/  ISETP.NE.AND P0, PT, R0, -0x1, PT ;  /* 0xffffffff0000780c */ /* 0x000fc80003f05270 */
[----:B------:R-:W-:-:S05]  /*0060*/  SEL R5, RZ, 0x1, P0 ;  /* 0x00000001ff057807 */ /* 0x000fca0000000000 */
[----:B-1----:R-:W-:Y:S01]  /*0070*/  STG.E.U8 desc[UR4][R2.64], R5 ;  /* 0x0000000502007986 */ /* 0x002fe2000c101104 */
[----:B------:R-:W-:Y:S05]  /*0080*/  EXIT ;  /* 0x000000000000794d */ /* 0x000fea0003800000 */
.L_x_17:
        /* <DEDUP_REMOVED lines=15> */
.L_x_46:


//--------------------- .text._Z5hble2Pb7__half2S0_ --------------------------
	.section	.text._Z5hble2Pb7__half2S0_,"ax",@progbits
	.align	128
        .global         _Z5hble2Pb7__half2S0_
        .type           _Z5hble2Pb7__half2S0_,@function
        .size           _Z5hble2Pb7__half2S0_,(.L_x_47 - _Z5hble2Pb7__half2S0_)
        .other          _Z5hble2Pb7__half2S0_,@"STO_CUDA_ENTRY STV_DEFAULT"
_Z5hble2Pb7__half2S0_:
.text._Z5hble2Pb7__half2S0_:
[----:B------:R-:W-:Y:S08]  /*0000*/  LDC R1, c[0x0][0x37c] ;  /* 0x0000df00ff017b82 */ /* 0x000ff00000000800 */
[----:B------:R-:W0:Y:S01]  /*0010*/  LDC.64 R4, c[0x0][0x388] ;  /* 0x0000e200ff047b82 */ /* 0x000e220000000a00 */
[----:B------:R-:W1:Y:S07]  /*0020*/  LDCU.64 UR4, c[0x0][0x358] ;  /* 0x00006b00ff0477ac */ /* 0x000e6e0008000a00 */
[----:B------:R-:W1:Y:S01]  /*0030*/  LDC.64 R2, c[0x0][0x380] ;  /* 0x0000e000ff027b82 */ /* 0x000e620000000a00 */
[----:B0-----:R-:W-:-:S05]  /*0040*/  HSET2.LE.AND R0, R4, R5, PT ;  /* 0x0000000504007233 */ /* 0x001fca0003803000 */
[----:B------:R-:W-:-:S04]  /*0050*/  ISETP.NE.AND P0, PT, R0, -0x1, PT ;  /* 0xffffffff0000780c */ /* 0x000fc80003f05270 */
[----:B------:R-:W-:-:S05]  /*0060*/  SEL R5, RZ, 0x1, P0 ;  /* 0x00000001ff057807 */ /* 0x000fca0000000000 */
[----:B-1----:R-:W-:Y:S01]  /*0070*/  STG.E.U8 desc[UR4][R2.64], R5 ;  /* 0x0000000502007986 */ /* 0x002fe2000c101104 */
[----:B------:R-:W-:Y:S05]  /*0080*/  EXIT ;  /* 0x000000000000794d */ /* 0x000fea0003800000 */
.L_x_18:
        /* <DEDUP_REMOVED lines=15> */
.L_x_47:


//--------------------- .text._Z6hbgtu2Pb7__half2S0_ --------------------------
	.section	.text._Z6hbgtu2Pb7__half2S0_,"ax",@progbits
	.align	128
        .global         _Z6hbgtu2Pb7__half2S0_
        .type           _Z6hbgtu2Pb7__half2S0_,@function
        .size           _Z6hbgtu2Pb7__half2S0_,(.L_x_48 - _Z6hbgtu2Pb7__half2S0_)
        .other          _Z6hbgtu2Pb7__half2S0_,@"STO_CUDA_ENTRY STV_DEFAULT"
_Z6hbgtu2Pb7__half2S0_:
.text._Z6hbgtu2Pb7__half2S0_:
[----:B------:R-:W-:Y:S08]  /*0000*/  LDC R1, c[0x0][0x37c] ;  /* 0x0000df00ff017b82 */ /* 0x000ff00000000800 */
[----:B------:R-:W0:Y:S01]  /*0010*/  LDC.64 R4, c[0x0][0x388] ;  /* 0x0000e200ff047b82 */ /* 0x000e220000000a00 */
[----:B------:R-:W1:Y:S07]  /*0020*/  LDCU.64 UR4, c[0x0][0x358] ;  /* 0x00006b00ff0477ac */ /* 0x000e6e0008000a00 */
[----:B------:R-:W1:Y:S01]  /*0030*/  LDC.64 R2, c[0x0][0x380] ;  /* 0x0000e000ff027b82 */ /* 0x000e620000000a00 */
[----:B0-----:R-:W-:-:S05]  /*0040*/  HSET2.GTU.AND R0, R4, R5, PT ;  /* 0x0000000504007233 */ /* 0x001fca000380c000 */
[----:B------:R-:W-:-:S04]  /*0050*/  ISETP.NE.AND P0, PT, R0, -0x1, PT ;  /* 0xffffffff0000780c */ /* 0x000fc80003f05270 */
[----:B------:R-:W-:-:S05]  /*0060*/  SEL R5, RZ, 0x1, P0 ;  /* 0x00000001ff057807 */ /* 0x000fca0000000000 */
[----:B-1----:R-:W-:Y:S01]  /*0070*/  STG.E.U8 desc[UR4][R2.64], R5 ;  /* 0x0000000502007986 */ /* 0x002fe2000c101104 */
[----:B------:R-:W-:Y:S05]  /*0080*/  EXIT ;  /* 0x000000000000794d */ /* 0x000fea0003800000 */
.L_x_19:
        /* <DEDUP_REMOVED lines=15> */
.L_x_48:


//--------------------- .text._Z5hbgt2Pb7__half2S0_ --------------------------
	.section	.text._Z5hbgt2Pb7__half2S0_,"ax",@progbits
	.align	128
        .global         _Z5hbgt2Pb7__half2S0_
        .type           _Z5hbgt2Pb7__half2S0_,@function
        .size           _Z5hbgt2Pb7__half2S0_,(.L_x_49 - _Z5hbgt2Pb7__half2S0_)
        .other          _Z5hbgt2Pb7__half2S0_,@"STO_CUDA_ENTRY STV_DEFAULT"
_Z5hbgt2Pb7__half2S0_:
.text._Z5hbgt2Pb7__half2S0_:
[----:B------:R-:W-:Y:S08]  /*0000*/  LDC R1, c[0x0][0x37c] ;  /* 0x0000df00ff017b82 */ /* 0x000ff00000000800 */
[----:B------:R-:W0:Y:S01]  /*0010*/  LDC.64 R4, c[0x0][0x388] ;  /* 0x0000e200ff047b82 */ /* 0x000e220000000a00 */
[----:B------:R-:W1:Y:S07]  /*0020*/  LDCU.64 UR4, c[0x0][0x358] ;  /* 0x00006b00ff0477ac */ /* 0x000e6e0008000a00 */
[----:B------:R-:W1:Y:S01]  /*0030*/  LDC.64 R2, c[0x0][0x380] ;  /* 0x0000e000ff027b82 */ /* 0x000e620000000a00 */
[----:B0-----:R-:W-:-:S05]  /*0040*/  HSET2.GT.AND R0, R4, R5, PT ;  /* 0x0000000504007233 */ /* 0x001fca0003804000 */
[----:B------:R-:W-:-:S04]  /*0050*/  ISETP.NE.AND P0, PT, R0, -0x1, PT ;  /* 0xffffffff0000780c */ /* 0x000fc80003f05270 */
[----:B------:R-:W-:-:S05]  /*0060*/  SEL R5, RZ, 0x1, P0 ;  /* 0x00000001ff057807 */ /* 0x000fca0000000000 */
[----:B-1----:R-:W-:Y:S01]  /*0070*/  STG.E.U8 desc[UR4][R2.64], R5 ;  /* 0x0000000502007986 */ /* 0x002fe2000c101104 */
[----:B------:R-:W-:Y:S05]  /*0080*/  EXIT ;  /* 0x000000000000794d */ /* 0x000fea0003800000 */
.L_x_20:
        /* <DEDUP_REMOVED lines=15> */
.L_x_49:


//--------------------- .text._Z6hbgeu2Pb7__half2S0_ --------------------------
	.section	.text._Z6hbgeu2Pb7__half2S0_,"ax",@progbits
	.align	128
        .global         _Z6hbgeu2Pb7__half2S0_
        .type           _Z6hbgeu2Pb7__half2S0_,@function
        .size           _Z6hbgeu2Pb7__half2S0_,(.L_x_50 - _Z6hbgeu2Pb7__half2S0_)
        .other          _Z6hbgeu2Pb7__half2S0_,@"STO_CUDA_ENTRY STV_DEFAULT"
_Z6hbgeu2Pb7__half2S0_:
.text._Z6hbgeu2Pb7__half2S0_:
[----:B------:R-:W-:Y:S08]  /*0000*/  LDC R1, c[0x0][0x37c] ;  /* 0x0000df00ff017b82 */ /* 0x000ff00000000800 */
[----:B------:R-:W0:Y:S01]  /*0010*/  LDC.64 R4, c[0x0][0x388] ;  /* 0x0000e200ff047b82 */ /* 0x000e220000000a00 */
[----:B------:R-:W1:Y:S07]  /*0020*/  LDCU.64 UR4, c[0x0][0x358] ;  /* 0x00006b00ff0477ac */ /* 0x000e6e0008000a00 */
[----:B------:R-:W1:Y:S01]  /*0030*/  LDC.64 R2, c[0x0][0x380] ;  /* 0x0000e000ff027b82 */ /* 0x000e620000000a00 */
[----:B0-----:R-:W-:-:S05]  /*0040*/  HSET2.GEU.AND R0, R4, R5, PT ;  /* 0x0000000504007233 */ /* 0x001fca000380e000 */
[----:B------:R-:W-:-:S04]  /*0050*/  ISETP.NE.AND P0, PT, R0, -0x1, PT ;  /* 0xffffffff0000780c */ /* 0x000fc80003f05270 */
[----:B------:R-:W-:-:S05]  /*0060*/  SEL R5, RZ, 0x1, P0 ;  /* 0x00000001ff057807 */ /* 0x000fca0000000000 */
[----:B-1----:R-:W-:Y:S01]  /*0070*/  STG.E.U8 desc[UR4][R2.64], R5 ;  /* 0x0000000502007986 */ /* 0x002fe2000c101104 */
[----:B------:R-:W-:Y:S05]  /*0080*/  EXIT ;  /* 0x000000000000794d */ /* 0x000fea0003800000 */
.L_x_21:
        /* <DEDUP_REMOVED lines=15> */
.L_x_50:


//--------------------- .text._Z5hbge2Pb7__half2S0_ --------------------------
	.section	.text._Z5hbge2Pb7__half2S0_,"ax",@progbits
	.align	128
        .global         _Z5hbge2Pb7__half2S0_
        .type           _Z5hbge2Pb7__half2S0_,@function
        .size           _Z5hbge2Pb7__half2S0_,(.L_x_51 - _Z5hbge2Pb7__half2S0_)
        .other          _Z5hbge2Pb7__half2S0_,@"STO_CUDA_ENTRY STV_DEFAULT"
_Z5hbge2Pb7__half2S0_:
.text._Z5hbge2Pb7__half2S0_:
[----:B------:R-:W-:Y:S08]  /*0000*/  LDC R1, c[0x0][0x37c] ;  /* 0x0000df00ff017b82 */ /* 0x000ff00000000800 */
[----:B------:R-:W0:Y:S01]  /*0010*/  LDC.64 R4, c[0x0][0x388] ;  /* 0x0000e200ff047b82 */ /* 0x000e220000000a00 */
[----:B------:R-:W1:Y:S07]  /*0020*/  LDCU.64 UR4, c[0x0][0x358] ;  /* 0x00006b00ff0477ac */ /* 0x000e6e0008000a00 */
[----:B------:R-:W1:Y:S01]  /*0030*/  LDC.64 R2, c[0x0][0x380] ;  /* 0x0000e000ff027b82 */ /* 0x000e620000000a00 */
[----:B0-----:R-:W-:-:S05]  /*0040*/  HSET2.GE.AND R0, R4, R5, PT ;  /* 0x0000000504007233 */ /* 0x001fca0003806000 */
[----:B------:R-:W-:-:S04]  /*0050*/  ISETP.NE.AND P0, PT, R0, -0x1, PT ;  /* 0xffffffff0000780c */ /* 0x000fc80003f05270 */
[----:B------:R-:W-:-:S05]  /*0060*/  SEL R5, RZ, 0x1, P0 ;  /* 0x00000001ff057807 */ /* 0x000fca0000000000 */
[----:B-1----:R-:W-:Y:S01]  /*0070*/  STG.E.U8 desc[UR4][R2.64], R5 ;  /* 0x0000000502007986 */ /* 0x002fe2000c101104 */
[----:B------:R-:W-:Y:S05]  /*0080*/  EXIT ;  /* 0x000000000000794d */ /* 0x000fea0003800000 */
.L_x_22:
        /* <DEDUP_REMOVED lines=15> */
.L_x_51:


//--------------------- .text._Z6hbequ2Pb7__half2S0_ --------------------------
	.section	.text._Z6hbequ2Pb7__half2S0_,"ax",@progbits
	.align	128
        .global         _Z6hbequ2Pb7__half2S0_
        .type           _Z6hbequ2Pb7__half2S0_,@function
        .size           _Z6hbequ2Pb7__half2S0_,(.L_x_52 - _Z6hbequ2Pb7__half2S0_)
        .other          _Z6hbequ2Pb7__half2S0_,@"STO_CUDA_ENTRY STV_DEFAULT"
_Z6hbequ2Pb7__half2S0_:
.text._Z6hbequ2Pb7__half2S0_:
[----:B------:R-:W-:Y:S08]  /*0000*/  LDC R1, c[0x0][0x37c] ;  /* 0x0000df00ff017b82 */ /* 0x000ff00000000800 */
[----:B------:R-:W0:Y:S01]  /*0010*/  LDC.64 R4, c[0x0][0x388] ;  /* 0x0000e200ff047b82 */ /* 0x000e220000000a00 */
[----:B------:R-:W1:Y:S07]  /*0020*/  LDCU.64 UR4, c[0x0][0x358] ;  /* 0x00006b00ff0477ac */ /* 0x000e6e0008000a00 */
[----:B------:R-:W1:Y:S01]  /*0030*/  LDC.64 R2, c[0x0][0x380] ;  /* 0x0000e000ff027b82 */ /* 0x000e620000000a00 */
[----:B0-----:R-:W-:-:S05]  /*0040*/  HSET2.EQU.AND R0, R4, R5, PT ;  /* 0x0000000504007233 */ /* 0x001fca000380a000 */
[----:B------:R-:W-:-:S04]  /*0050*/  ISETP.NE.AND P0, PT, R0, -0x1, PT ;  /* 0xffffffff0000780c */ /* 0x000fc80003f05270 */
[----:B------:R-:W-:-:S05]  /*0060*/  SEL R5, RZ, 0x1, P0 ;  /* 0x00000001ff057807 */ /* 0x000fca0000000000 */
[----:B-1----:R-:W-:Y:S01]  /*0070*/  STG.E.U8 desc[UR4][R2.64], R5 ;  /* 0x0000000502007986 */ /* 0x002fe2000c101104 */
[----:B------:R-:W-:Y:S05]  /*0080*/  EXIT ;  /* 0x000000000000794d */ /* 0x000fea0003800000 */
.L_x_23:
        /* <DEDUP_REMOVED lines=15> */
.L_x_52:


//--------------------- .text._Z5hbeq2Pb7__half2S0_ --------------------------
	.section	.text._Z5hbeq2Pb7__half2S0_,"ax",@progbits
	.align	128
        .global         _Z5hbeq2Pb7__half2S0_
        .type           _Z5hbeq2Pb7__half2S0_,@function
        .size           _Z5hbeq2Pb7__half2S0_,(.L_x_53 - _Z5hbeq2Pb7__half2S0_)
        .other          _Z5hbeq2Pb7__half2S0_,@"STO_CUDA_ENTRY STV_DEFAULT"
_Z5hbeq2Pb7__half2S0_:
.text._Z5hbeq2Pb7__half2S0_:
[----:B------:R-:W-:Y:S08]  /*0000*/  LDC R1, c[0x0][0x37c] ;  /* 0x0000df00ff017b82 */ /* 0x000ff00000000800 */
[----:B------:R-:W0:Y:S01]  /*0010*/  LDC.64 R4, c[0x0][0x388] ;  /* 0x0000e200ff047b82 */ /* 0x000e220000000a00 */
[----:B------:R-:W1:Y:S07]  /*0020*/  LDCU.64 UR4, c[0x0][0x358] ;  /* 0x00006b00ff0477ac */ /* 0x000e6e0008000a00 */
[----:B------:R-:W1:Y:S01]  /*0030*/  LDC.64 R2, c[0x0][0x380] ;  /* 0x0000e000ff027b82 */ /* 0x000e620000000a00 */
[----:B0-----:R-:W-:-:S05]  /*0040*/  HSET2.EQ.AND R0, R4, R5, PT ;  /* 0x0000000504007233 */ /* 0x001fca0003802000 */
[----:B------:R-:W-:-:S04]  /*0050*/  ISETP.NE.AND P0, PT, R0, -0x1, PT ;  /* 0xffffffff0000780c */ /* 0x000fc80003f05270 */
[----:B------:R-:W-:-:S05]  /*0060*/  SEL R5, RZ, 0x1, P0 ;  /* 0x00000001ff057807 */ /* 0x000fca0000000000 */
[----:B-1----:R-:W-:Y:S01]  /*0070*/  STG.E.U8 desc[UR4][R2.64], R5 ;  /* 0x0000000502007986 */ /* 0x002fe2000c101104 */
[----:B------:R-:W-:Y:S05]  /*0080*/  EXIT ;  /* 0x000000000000794d */ /* 0x000fea0003800000 */
.L_x_24:
        /* <DEDUP_REMOVED lines=15> */
.L_x_53:


//--------------------- .text._Z9hsub2_satPf7__half2S0_ --------------------------
	.section	.text._Z9hsub2_satPf7__half2S0_,"ax",@progbits
	.align	128
        .global         _Z9hsub2_satPf7__half2S0_
        .type           _Z9hsub2_satPf7__half2S0_,@function
        .size           _Z9hsub2_satPf7__half2S0_,(.L_x_54 - _Z9hsub2_satPf7__half2S0_)
        .other          _Z9hsub2_satPf7__half2S0_,@"STO_CUDA_ENTRY STV_DEFAULT"
_Z9hsub2_satPf7__half2S0_:
.text._Z9hsub2_satPf7__half2S0_:
[----:B------:R-:W-:Y:S08]  /*0000*/  LDC R1, c[0x0][0x37c] ;  /* 0x0000df00ff017b82 */ /* 0x000ff00000000800 */
[----:B------:R-:W0:Y:S01]  /*0010*/  LDC.64 R4, c[0x0][0x388] ;  /* 0x0000e200ff047b82 */ /* 0x000e220000000a00 */
[----:B------:R-:W1:Y:S07]  /*0020*/  LDCU.64 UR4, c[0x0][0x358] ;  /* 0x00006b00ff0477ac */ /* 0x000e6e0008000a00 */
[----:B------:R-:W1:Y:S01]  /*0030*/  LDC.64 R2, c[0x0][0x380] ;  /* 0x0000e000ff027b82 */ /* 0x000e620000000a00 */
[----:B0-----:R-:W-:-:S05]  /*0040*/  HFMA2.SAT R0, R4, 1, 1, -R5 ;  /* 0x3c003c0004007831 */ /* 0x001fca0000102005 */
[--C-:B------:R-:W-:Y:S02]  /*0050*/  HADD2.F32 R5, -RZ, R0.reuse.H0_H0 ;  /* 0x20000000ff057230 */ /* 0x100fe40000004100 */
[----:B------:R-:W-:-:S03]  /*0060*/  HADD2.F32 R7, -RZ, R0.H1_H1 ;  /* 0x30000000ff077230 */ /* 0x000fc60000004100 */
[----:B-1----:R-:W-:Y:S04]  /*0070*/  STG.E desc[UR4][R2.64], R5 ;  /* 0x0000000502007986 */ /* 0x002fe8000c101904 */
[----:B------:R-:W-:Y:S01]  /*0080*/  STG.E desc[UR4][R2.64+0x4], R7 ;  /* 0x0000040702007986 */ /* 0x000fe2000c101904 */
[----:B------:R-:W-:Y:S05]  /*0090*/  EXIT ;  /* 0x000000000000794d */ /* 0x000fea0003800000 */
.L_x_25:
        /* <DEDUP_REMOVED lines=14> */
.L_x_54:


//--------------------- .text._Z9hmul2_satPf7__half2S0_ --------------------------
	.section	.text._Z9hmul2_satPf7__half2S0_,"ax",@progbits
	.align	128
        .global         _Z9hmul2_satPf7__half2S0_
        .type           _Z9hmul2_satPf7__half2S0_,@function
        .size           _Z9hmul2_satPf7__half2S0_,(.L_x_55 - _Z9hmul2_satPf7__half2S0_)
        .other          _Z9hmul2_satPf7__half2S0_,@"STO_CUDA_ENTRY STV_DEFAULT"
_Z9hmul2_satPf7__half2S0_:
.text._Z9hmul2_satPf7__half2S0_:
[----:B------:R-:W-:Y:S08]  /*0000*/  LDC R1, c[0x0][0x37c] ;  /* 0x0000df00ff017b82 */ /* 0x000ff00000000800 */
[----:B------:R-:W0:Y:S01]  /*0010*/  LDC.64 R4, c[0x0][0x388] ;  /* 0x0000e200ff047b82 */ /* 0x000e220000000a00 */
[----:B------:R-:W1:Y:S07]  /*0020*/  LDCU.64 UR4, c[0x0][0x358] ;  /* 0x00006b00ff0477ac */ /* 0x000e6e0008000a00 */
[----:B------:R-:W1:Y:S01]  /*0030*/  LDC.64 R2, c[0x0][0x380] ;  /* 0x0000e000ff027b82 */ /* 0x000e620000000a00 */
[----:B0-----:R-:W-:-:S05]  /*0040*/  HFMA2.SAT R0, R4, R5, -RZ ;  /* 0x0000000504007231 */ /* 0x001fca00001020ff */
[--C-:B------:R-:W-:Y:S02]  /*0050*/  HADD2.F32 R5, -RZ, R0.reuse.H0_H0 ;  /* 0x20000000ff057230 */ /* 0x100fe40000004100 */
[----:B------:R-:W-:-:S03]  /*0060*/  HADD2.F32 R7, -RZ, R0.H1_H1 ;  /* 0x30000000ff077230 */ /* 0x000fc60000004100 */
[----:B-1----:R-:W-:Y:S04]  /*0070*/  STG.E desc[UR4][R2.64], R5 ;  /* 0x0000000502007986 */ /* 0x002fe8000c101904 */
[----:B------:R-:W-:Y:S01]  /*0080*/  STG.E desc[UR4][R2.64+0x4], R7 ;  /* 0x0000040702007986 */ /* 0x000fe2000c101904 */
[----:B------:R-:W-:Y:S05]  /*0090*/  EXIT ;  /* 0x000000000000794d */ /* 0x000fea0003800000 */
.L_x_26:
        /* <DEDUP_REMOVED lines=14> */
.L_x_55:


//--------------------- .text._Z9hfma2_satPf7__half2S0_S0_ --------------------------
	.section	.text._Z9hfma2_satPf7__half2S0_S0_,"ax",@progbits
	.align	128
        .global         _Z9hfma2_satPf7__half2S0_S0_
        .type           _Z9hfma2_satPf7__half2S0_S0_,@function
        .size           _Z9hfma2_satPf7__half2S0_S0_,(.L_x_56 - _Z9hfma2_satPf7__half2S0_S0_)
        .other          _Z9hfma2_satPf7__half2S0_S0_,@"STO_CUDA_ENTRY STV_DEFAULT"
_Z9hfma2_satPf7__half2S0_S0_:
.text._Z9hfma2_satPf7__half2S0_S0_:
[----:B------:R-:W-:Y:S08]  /*0000*/  LDC R1, c[0x0][0x37c] ;  /* 0x0000df00ff017b82 */ /* 0x000ff00000000800 */
[----:B------:R-:W0:Y:S01]  /*0010*/  LDC R0, c[0x0][0x390] ;  /* 0x0000e400ff007b82 */ /* 0x000e220000000800 */
[----:B------:R-:W1:Y:S07]  /*0020*/  LDCU.64 UR4, c[0x0][0x358] ;  /* 0x00006b00ff0477ac */ /* 0x000e6e0008000a00 */
[----:B------:R-:W0:Y:S08]  /*0030*/  LDC.64 R4, c[0x0][0x388] ;  /* 0x0000e200ff047b82 */ /* 0x000e300000000a00 */
[----:B------:R-:W1:Y:S01]  /*0040*/  LDC.64 R2, c[0x0][0x380] ;  /* 0x0000e000ff027b82 */ /* 0x000e620000000a00 */
[----:B0-----:R-:W-:-:S05]  /*0050*/  HFMA2.SAT R0, R4, R5, R0 ;  /* 0x0000000504007231 */ /* 0x001fca0000002000 */
[--C-:B------:R-:W-:Y:S02]  /*0060*/  HADD2.F32 R5, -RZ, R0.reuse.H0_H0 ;  /* 0x20000000ff057230 */ /* 0x100fe40000004100 */
[----:B------:R-:W-:-:S03]  /*0070*/  HADD2.F32 R7, -RZ, R0.H1_H1 ;  /* 0x30000000ff077230 */ /* 0x000fc60000004100 */
[----:B-1----:R-:W-:Y:S04]  /*0080*/  STG.E desc[UR4][R2.64], R5 ;  /* 0x0000000502007986 */ /* 0x002fe8000c101904 */
[----:B------:R-:W-:Y:S01]  /*0090*/  STG.E desc[UR4][R2.64+0x4], R7 ;  /* 0x0000040702007986 */ /* 0x000fe2000c101904 */
[----:B------:R-:W-:Y:S05]  /*00a0*/  EXIT ;  /* 0x000000000000794d */ /* 0x000fea0003800000 */
.L_x_27:
        /* <DEDUP_REMOVED lines=13> */
.L_x_56:


//--------------------- .text._Z9hadd2_satPf7__half2S0_ --------------------------
	.section	.text._Z9hadd2_satPf7__half2S0_,"ax",@progbits
	.align	128
        .global         _Z9hadd2_satPf7__half2S0_
        .type           _Z9hadd2_satPf7__half2S0_,@function
        .size           _Z9hadd2_satPf7__half2S0_,(.L_x_57 - _Z9hadd2_satPf7__half2S0_)
        .other          _Z9hadd2_satPf7__half2S0_,@"STO_CUDA_ENTRY STV_DEFAULT"
_Z9hadd2_satPf7__half2S0_:
.text._Z9hadd2_satPf7__half2S0_:
[----:B------:R-:W-:Y:S08]  /*0000*/  LDC R1, c[0x0][0x37c] ;  /* 0x0000df00ff017b82 */ /* 0x000ff00000000800 */
[----:B------:R-:W0:Y:S01]  /*0010*/  LDC.64 R4, c[0x0][0x388] ;  /* 0x0000e200ff047b82 */ /* 0x000e220000000a00 */
[----:B------:R-:W1:Y:S07]  /*0020*/  LDCU.64 UR4, c[0x0][0x358] ;  /* 0x00006b00ff0477ac */ /* 0x000e6e0008000a00 */
[----:B------:R-:W1:Y:S01]  /*0030*/  LDC.64 R2, c[0x0][0x380] ;  /* 0x0000e000ff027b82 */ /* 0x000e620000000a00 */
[----:B0-----:R-:W-:-:S05]  /*0040*/  HFMA2.SAT R0, R4, 1, 1, R5 ;  /* 0x3c003c0004007831 */ /* 0x001fca0000002005 */
[--C-:B------:R-:W-:Y:S02]  /*0050*/  HADD2.F32 R5, -RZ, R0.reuse.H0_H0 ;  /* 0x20000000ff057230 */ /* 0x100fe40000004100 */
[----:B------:R-:W-:-:S03]  /*0060*/  HADD2.F32 R7, -RZ, R0.H1_H1 ;  /* 0x30000000ff077230 */ /* 0x000fc60000004100 */
[----:B-1----:R-:W-:Y:S04]  /*0070*/  STG.E desc[UR4][R2.64], R5 ;  /* 0x0000000502007986 */ /* 0x002fe8000c101904 */
[----:B------:R-:W-:Y:S01]  /*0080*/  STG.E desc[UR4][R2.64+0x4], R7 ;  /* 0x0000040702007986 */ /* 0x000fe2000c101904 */
[----:B------:R-:W-:Y:S05]  /*0090*/  EXIT ;  /* 0x000000000000794d */ /* 0x000fea0003800000 */
.L_x_28:
        /* <DEDUP_REMOVED lines=14> */
.L_x_57:


//--------------------- .nv.shared.reserved.0     --------------------------
	.section	.nv.shared.reserved.0,"aw",@nobits
	.weak		__nv_reservedSMEM_offset_0_alias
	.size		__nv_reservedSMEM_offset_0_alias, 0, 64
	.other		__nv_reservedSMEM_offset_0_alias,@"STO_CUDA_RESERVED_SHARED STV_DEFAULT"
__nv_reservedSMEM_offset_0_alias:
	.zero		0
	.zero		64


//--------------------- .nv.constant0._Z5hneu2Pf7__half2S0_ --------------------------
	.section	.nv.constant0._Z5hneu2Pf7__half2S0_,"a",@progbits
	.sectionflags	@""
	.align	4
.nv.constant0._Z5hneu2Pf7__half2S0_:
	.zero		912


//--------------------- .nv.constant0._Z4hne2Pf7__half2S0_ --------------------------
	.section	.nv.constant0._Z4hne2Pf7__half2S0_,"a",@progbits
	.sectionflags	@""
	.align	4
.nv.constant0._Z4hne2Pf7__half2S0_:
	.zero		912


//--------------------- .nv.constant0._Z5hltu2Pf7__half2S0_ --------------------------
	.section	.nv.constant0._Z5hltu2Pf7__half2S0_,"a",@progbits
	.sectionflags	@""
	.align	4
.nv.constant0._Z5hltu2Pf7__half2S0_:
	.zero		912


//--------------------- .nv.constant0._Z4hlt2Pf7__half2S0_ --------------------------
	.section	.nv.constant0._Z4hlt2Pf7__half2S0_,"a",@progbits
	.sectionflags	@""
	.align	4
.nv.constant0._Z4hlt2Pf7__half2S0_:
	.zero		912


//--------------------- .nv.constant0._Z5hleu2Pf7__half2S0_ --------------------------
	.section	.nv.constant0._Z5hleu2Pf7__half2S0_,"a",@progbits
	.sectionflags	@""
	.align	4
.nv.constant0._Z5hleu2Pf7__half2S0_:
	.zero		912


//--------------------- .nv.constant0._Z4hle2Pf7__half2S0_ --------------------------
	.section	.nv.constant0._Z4hle2Pf7__half2S0_,"a",@progbits
	.sectionflags	@""
	.align	4
.nv.constant0._Z4hle2Pf7__half2S0_:
	.zero		912


//--------------------- .nv.constant0._Z7hisnan2Pf7__half2 --------------------------
	.section	.nv.constant0._Z7hisnan2Pf7__half2,"a",@progbits
	.sectionflags	@""
	.align	4
.nv.constant0._Z7hisnan2Pf7__half2:
	.zero		908


//--------------------- .nv.constant0._Z5hgtu2Pf7__half2S0_ --------------------------
	.section	.nv.constant0._Z5hgtu2Pf7__half2S0_,"a",@progbits
	.sectionflags	@""
	.align	4
.nv.constant0._Z5hgtu2Pf7__half2S0_:
	.zero		912


//--------------------- .nv.constant0._Z4hgt2Pf7__half2S0_ --------------------------
	.section	.nv.constant0._Z4hgt2Pf7__half2S0_,"a",@progbits
	.sectionflags	@""
	.align	4
.nv.constant0._Z4hgt2Pf7__half2S0_:
	.zero		912


//--------------------- .nv.constant0._Z5hgeu2Pf7__half2S0_ --------------------------
	.section	.nv.constant0._Z5hgeu2Pf7__half2S0_,"a",@progbits
	.sectionflags	@""
	.align	4
.nv.constant0._Z5hgeu2Pf7__half2S0_:
	.zero		912


//--------------------- .nv.constant0._Z4hge2Pf7__half2S0_ --------------------------
	.section	.nv.constant0._Z4hge2Pf7__half2S0_,"a",@progbits
	.sectionflags	@""
	.align	4
.nv.constant0._Z4hge2Pf7__half2S0_:
	.zero		912


//--------------------- .nv.constant0._Z5hequ2Pf7__half2S0_ --------------------------
	.section	.nv.constant0._Z5hequ2Pf7__half2S0_,"a",@progbits
	.sectionflags	@""
	.align	4
.nv.constant0._Z5hequ2Pf7__half2S0_:
	.zero		912


//--------------------- .nv.constant0._Z4heq2Pf7__half2S0_ --------------------------
	.section	.nv.constant0._Z4heq2Pf7__half2S0_,"a",@progbits
	.sectionflags	@""
	.align	4
.nv.constant0._Z4heq2Pf7__half2S0_:
	.zero		912


//--------------------- .nv.constant0._Z6hbneu2Pb7__half2S0_ --------------------------
	.section	.nv.constant0._Z6hbneu2Pb7__half2S0_,"a",@progbits
	.sectionflags	@""
	.align	4
.nv.constant0._Z6hbneu2Pb7__half2S0_:
	.zero		912


//--------------------- .nv.constant0._Z5hbne2Pb7__half2S0_ --------------------------
	.section	.nv.constant0._Z5hbne2Pb7__half2S0_,"a",@progbits
	.sectionflags	@""
	.align	4
.nv.constant0._Z5hbne2Pb7__half2S0_:
	.zero		912


//--------------------- .nv.constant0._Z6hbltu2Pb7__half2S0_ --------------------------
	.section	.nv.constant0._Z6hbltu2Pb7__half2S0_,"a",@progbits
	.sectionflags	@""
	.align	4
.nv.constant0._Z6hbltu2Pb7__half2S0_:
	.zero		912


//--------------------- .nv.constant0._Z5hblt2Pb7__half2S0_ --------------------------
	.section	.nv.constant0._Z5hblt2Pb7__half2S0_,"a",@progbits
	.sectionflags	@""
	.align	4
.nv.constant0._Z5hblt2Pb7__half2S0_:
	.zero		912


//--------------------- .nv.constant0._Z6hbleu2Pb7__half2S0_ --------------------------
	.section	.nv.constant0._Z6hbleu2Pb7__half2S0_,"a",@progbits
	.sectionflags	@""
	.align	4
.nv.constant0._Z6hbleu2Pb7__half2S0_:
	.zero		912


//--------------------- .nv.constant0._Z5hble2Pb7__half2S0_ --------------------------
	.section	.nv.constant0._Z5hble2Pb7__half2S0_,"a",@progbits
	.sectionflags	@""
	.align	4
.nv.constant0._Z5hble2Pb7__half2S0_:
	.zero		912


//--------------------- .nv.constant0._Z6hbgtu2Pb7__half2S0_ --------------------------
	.section	.nv.constant0._Z6hbgtu2Pb7__half2S0_,"a",@progbits
	.sectionflags	@""
	.align	4
.nv.constant0._Z6hbgtu2Pb7__half2S0_:
	.zero		912


//--------------------- .nv.constant0._Z5hbgt2Pb7__half2S0_ --------------------------
	.section	.nv.constant0._Z5hbgt2Pb7__half2S0_,"a",@progbits
	.sectionflags	@""
	.align	4
.nv.constant0._Z5hbgt2Pb7__half2S0_:
	.zero		912


//--------------------- .nv.constant0._Z6hbgeu2Pb7__half2S0_ --------------------------
	.section	.nv.constant0._Z6hbgeu2Pb7__half2S0_,"a",@progbits
	.sectionflags	@""
	.align	4
.nv.constant0._Z6hbgeu2Pb7__half2S0_:
	.zero		912


//--------------------- .nv.constant0._Z5hbge2Pb7__half2S0_ --------------------------
	.section	.nv.constant0._Z5hbge2Pb7__half2S0_,"a",@progbits
	.sectionflags	@""
	.align	4
.nv.constant0._Z5hbge2Pb7__half2S0_:
	.zero		912


//--------------------- .nv.constant0._Z6hbequ2Pb7__half2S0_ --------------------------
	.section	.nv.constant0._Z6hbequ2Pb7__half2S0_,"a",@progbits
	.sectionflags	@""
	.align	4
.nv.constant0._Z6hbequ2Pb7__half2S0_:
	.zero		912


//--------------------- .nv.constant0._Z5hbeq2Pb7__half2S0_ --------------------------
	.section	.nv.constant0._Z5hbeq2Pb7__half2S0_,"a",@progbits
	.sectionflags	@""
	.align	4
.nv.constant0._Z5hbeq2Pb7__half2S0_:
	.zero		912


//--------------------- .nv.constant0._Z9hsub2_satPf7__half2S0_ --------------------------
	.section	.nv.constant0._Z9hsub2_satPf7__half2S0_,"a",@progbits
	.sectionflags	@""
	.align	4
.nv.constant0._Z9hsub2_satPf7__half2S0_:
	.zero		912


//--------------------- .nv.constant0._Z9hmul2_satPf7__half2S0_ --------------------------
	.section	.nv.constant0._Z9hmul2_satPf7__half2S0_,"a",@progbits
	.sectionflags	@""
	.align	4
.nv.constant0._Z9hmul2_satPf7__half2S0_:
	.zero		912


//--------------------- .nv.constant0._Z9hfma2_satPf7__half2S0_S0_ --------------------------
	.section	.nv.constant0._Z9hfma2_satPf7__half2S0_S0_,"a",@progbits
	.sectionflags	@""
	.align	4
.nv.constant0._Z9hfma2_satPf7__half2S0_S0_:
	.zero		916


//--------------------- .nv.constant0._Z9hadd2_satPf7__half2S0_ --------------------------
	.section	.nv.constant0._Z9hadd2_satPf7__half2S0_,"a",@progbits
	.sectionflags	@""
	.align	4
.nv.constant0._Z9hadd2_satPf7__half2S0_:
	.zero		912


//--------------------- SYMBOLS --------------------------

	.type		.nv.reservedSmem.offset0,@object
	.size		.nv.reservedSmem.offset0,0x4
